// auto-generated by cutlass_sweep.gemm — config: {"arch": "sm_90", "cluster_m": 1, "cluster_n": 1, "dtype": "e4m3", "dtype_b": "e4m3", "layout": "nt", "stages": 0, "tile_k": 32, "tile_m": 64, "tile_n": 80}
#include "cutlass/cutlass.h"
#include "cutlass/gemm/collective/collective_builder.hpp"
#include "cutlass/gemm/device/gemm_universal_adapter.h"
#include "cutlass/gemm/kernel/gemm_universal.hpp"
#include "cutlass/epilogue/collective/collective_builder.hpp"

using ElemA = cutlass::float_e4m3_t;
using ElemB = cutlass::float_e4m3_t;
using ElemCD = cutlass::float_e4m3_t;
using Acc  = float;
using TileShape    = cute::Shape<cute::_64, cute::_80, cute::_32>;
using ClusterShape = cute::Shape<cute::_1, cute::_1, cute::_1>;

using CollectiveEpilogue = typename cutlass::epilogue::collective::CollectiveBuilder<
    cutlass::arch::Sm90, cutlass::arch::OpClassTensorOp,
    TileShape, ClusterShape,
    cutlass::epilogue::collective::EpilogueTileAuto,
    Acc, Acc,
    ElemCD, cutlass::layout::RowMajor, 128 / cutlass::sizeof_bits<ElemCD>::value,
    ElemCD, cutlass::layout::RowMajor, 128 / cutlass::sizeof_bits<ElemCD>::value,
    cutlass::epilogue::collective::EpilogueScheduleAuto
  >::CollectiveOp;

using CollectiveMainloop = typename cutlass::gemm::collective::CollectiveBuilder<
    cutlass::arch::Sm90, cutlass::arch::OpClassTensorOp,
    ElemA, cutlass::layout::RowMajor, 128 / cutlass::sizeof_bits<ElemA>::value,
    ElemB, cutlass::layout::ColumnMajor, 128 / cutlass::sizeof_bits<ElemB>::value,
    Acc,
    TileShape, ClusterShape,
    cutlass::gemm::collective::StageCountAutoCarveout<static_cast<int>(sizeof(typename CollectiveEpilogue::SharedStorage))>,
    cutlass::gemm::collective::KernelScheduleAuto
  >::CollectiveOp;

using GemmKernel = cutlass::gemm::kernel::GemmUniversal<
    cute::Shape<int,int,int,int>,
    CollectiveMainloop,
    CollectiveEpilogue
>;
using Gemm = cutlass::gemm::device::GemmUniversalAdapter<GemmKernel>;

// Force the device kernel symbol into the cubin without needing a host main.
auto* _anchor = &cutlass::device_kernel<GemmKernel>;


// ===== COMPILED SASS (sm_90a) =====

	.target	sm_90a

	.elftype	@"ET_EXEC"


//--------------------- .note.nv.tkinfo           --------------------------
	.section	.note.nv.tkinfo,"",@"SHT_NOTE"
	.sectionflags	@"SHF_NOTE_NV_TKINFO"
	.tkinfo
        /*0018*/ 	.word	0x00000002
        /*0030*/ 	.string	""
        /*0030*/ 	.string	"ptxas"
        /*0030*/ 	.string	"Cuda compilation tools, release 13.0, V13.0.88"
        /*0030*/ 	.string	"Build cuda_13.0.r13.0/compiler.36424714_0"
        /*0030*/ 	.string	"-arch sm_90a -m 64 "



//--------------------- .note.nv.cuinfo           --------------------------
	.section	.note.nv.cuinfo,"",@"SHT_NOTE"
	.sectionflags	@"SHF_NOTE_NV_CUINFO"
        /*0018*/ 	.short	0x0002
        /*001a*/ 	.short	0x005a
        /*001c*/ 	.short	0x0082
	.zero		2


//--------------------- .nv.info                  --------------------------
	.section	.nv.info,"",@"SHT_CUDA_INFO"
	.align	4


	//----- nvinfo : EIATTR_REGCOUNT
	.align		4
        /*0000*/ 	.byte	0x04, 0x2f
        /*0002*/ 	.short	(.L_12 - .L_11)
	.align		4
.L_11:
        /*0004*/ 	.word	index@(_ZN7cutlass13device_kernelINS_4gemm6kernel13GemmUniversalIN4cute5tupleIJiiiiEEENS1_10collective13CollectiveMmaINS1_37MainloopSm90TmaGmmaWarpSpecializedFP8ILi50ENS5_IJNS4_1CILi1EEESB_SB_EEENS1_32KernelTmaWarpSpecializedPingpongEEENS5_IJNSA_ILi64EEENSA_ILi80EEENSA_ILi32EEEEEENS_12float_e4m3_tENS5_IJlSB_lEEESJ_SK_NS4_8TiledMMAINS4_8MMA_AtomIJNS4_4SM904GMMA30MMA_64x16x32_F32E4M3E4M3_SS_TNILNSO_7ScaleInE1ELSQ_1EEEEEENS4_6LayoutISC_NS5_IJNSA_ILi0EEESU_SU_EEEEENS5_IJNS4_10UnderscoreESX_SX_EEEEENS4_13SM90_TMA_LOADENS4_14ComposedLayoutINS4_7SwizzleILi1ELi4ELi3EEENS4_18smem_ptr_flag_bitsILi8EEENST_INS5_IJNSA_ILi8EEESH_EEENS5_IJSH_SB_EEEEEEEvNS4_8identityES10_S1A_vS1B_EENS_8epilogue10collective6detail29Sm90TmaWarpSpecializedAdapterINS1E_15DefaultEpilogueISJ_SK_SK_NS1D_6thread17LinearCombinationISJ_Li1EffLNS1I_9ScaleType4KindE0ELNS_15FloatRoundStyleE2ESJ_EENS1_15EpilogueDefaultEEEEEvvEEEEvNT_6ParamsE)
        /*0008*/ 	.word	0x000000a8


	//----- nvinfo : EIATTR_FRAME_SIZE
	.align		4
.L_12:
        /*000c*/ 	.byte	0x04, 0x11
        /*000e*/ 	.short	(.L_14 - .L_13)
	.align		4
.L_13:
        /*0010*/ 	.word	index@(_ZN7cutlass13device_kernelINS_4gemm6kernel13GemmUniversalIN4cute5tupleIJiiiiEEENS1_10collective13CollectiveMmaINS1_37MainloopSm90TmaGmmaWarpSpecializedFP8ILi50ENS5_IJNS4_1CILi1EEESB_SB_EEENS1_32KernelTmaWarpSpecializedPingpongEEENS5_IJNSA_ILi64EEENSA_ILi80EEENSA_ILi32EEEEEENS_12float_e4m3_tENS5_IJlSB_lEEESJ_SK_NS4_8TiledMMAINS4_8MMA_AtomIJNS4_4SM904GMMA30MMA_64x16x32_F32E4M3E4M3_SS_TNILNSO_7ScaleInE1ELSQ_1EEEEEENS4_6LayoutISC_NS5_IJNSA_ILi0EEESU_SU_EEEEENS5_IJNS4_10UnderscoreESX_SX_EEEEENS4_13SM90_TMA_LOADENS4_14ComposedLayoutINS4_7SwizzleILi1ELi4ELi3EEENS4_18smem_ptr_flag_bitsILi8EEENST_INS5_IJNSA_ILi8EEESH_EEENS5_IJSH_SB_EEEEEEEvNS4_8identityES10_S1A_vS1B_EENS_8epilogue10collective6detail29Sm90TmaWarpSpecializedAdapterINS1E_15DefaultEpilogueISJ_SK_SK_NS1D_6thread17LinearCombinationISJ_Li1EffLNS1I_9ScaleType4KindE0ELNS_15FloatRoundStyleE2ESJ_EENS1_15EpilogueDefaultEEEEEvvEEEEvNT_6ParamsE)
        /*0014*/ 	.word	0x00000000


	//----- nvinfo : EIATTR_MIN_STACK_SIZE
	.align		4
.L_14:
        /*0018*/ 	.byte	0x04, 0x12
        /*001a*/ 	.short	(.L_16 - .L_15)
	.align		4
.L_15:
        /*001c*/ 	.word	index@(_ZN7cutlass13device_kernelINS_4gemm6kernel13GemmUniversalIN4cute5tupleIJiiiiEEENS1_10collective13CollectiveMmaINS1_37MainloopSm90TmaGmmaWarpSpecializedFP8ILi50ENS5_IJNS4_1CILi1EEESB_SB_EEENS1_32KernelTmaWarpSpecializedPingpongEEENS5_IJNSA_ILi64EEENSA_ILi80EEENSA_ILi32EEEEEENS_12float_e4m3_tENS5_IJlSB_lEEESJ_SK_NS4_8TiledMMAINS4_8MMA_AtomIJNS4_4SM904GMMA30MMA_64x16x32_F32E4M3E4M3_SS_TNILNSO_7ScaleInE1ELSQ_1EEEEEENS4_6LayoutISC_NS5_IJNSA_ILi0EEESU_SU_EEEEENS5_IJNS4_10UnderscoreESX_SX_EEEEENS4_13SM90_TMA_LOADENS4_14ComposedLayoutINS4_7SwizzleILi1ELi4ELi3EEENS4_18smem_ptr_flag_bitsILi8EEENST_INS5_IJNSA_ILi8EEESH_EEENS5_IJSH_SB_EEEEEEEvNS4_8identityES10_S1A_vS1B_EENS_8epilogue10collective6detail29Sm90TmaWarpSpecializedAdapterINS1E_15DefaultEpilogueISJ_SK_SK_NS1D_6thread17LinearCombinationISJ_Li1EffLNS1I_9ScaleType4KindE0ELNS_15FloatRoundStyleE2ESJ_EENS1_15EpilogueDefaultEEEEEvvEEEEvNT_6ParamsE)
        /*0020*/ 	.word	0x00000000
.L_16:


//--------------------- .nv.compat                --------------------------
	.section	.nv.compat,"",@"SHT_CUDA_COMPAT_INFO"
	.align	4
        /*0000*/ 	.byte	0x02, 0x09, 0x01, 0x00, 0x02, 0x02, 0x04, 0x00, 0x02, 0x05, 0x05, 0x00, 0x03, 0x07, 0x01, 0x01
        /*0010*/ 	.byte	0x02, 0x03, 0x01, 0x00, 0x02, 0x06, 0x01, 0x00, 0x04, 0x0b, 0x08, 0x00, 0x00, 0x00, 0x00, 0x00
        /*0020*/ 	.byte	0x00, 0x00, 0x00, 0x00


//--------------------- .nv.info._ZN7cutlass13device_kernelINS_4gemm6kernel13GemmUniversalIN4cute5tupleIJiiiiEEENS1_10collective13CollectiveMmaINS1_37MainloopSm90TmaGmmaWarpSpecializedFP8ILi50ENS5_IJNS4_1CILi1EEESB_SB_EEENS1_32KernelTmaWarpSpecializedPingpongEEENS5_IJNSA_ILi64EEENSA_ILi80EEENSA_ILi32EEEEEENS_12float_e4m3_tENS5_IJlSB_lEEESJ_SK_NS4_8TiledMMAINS4_8MMA_AtomIJNS4_4SM904GMMA30MMA_64x16x32_F32E4M3E4M3_SS_TNILNSO_7ScaleInE1ELSQ_1EEEEEENS4_6LayoutISC_NS5_IJNSA_ILi0EEESU_SU_EEEEENS5_IJNS4_10UnderscoreESX_SX_EEEEENS4_13SM90_TMA_LOADENS4_14ComposedLayoutINS4_7SwizzleILi1ELi4ELi3EEENS4_18smem_ptr_flag_bitsILi8EEENST_INS5_IJNSA_ILi8EEESH_EEENS5_IJSH_SB_EEEEEEEvNS4_8identityES10_S1A_vS1B_EENS_8epilogue10collective6detail29Sm90TmaWarpSpecializedAdapterINS1E_15DefaultEpilogueISJ_SK_SK_NS1D_6thread17LinearCombinationISJ_Li1EffLNS1I_9ScaleType4KindE0ELNS_15FloatRoundStyleE2ESJ_EENS1_15EpilogueDefaultEEEEEvvEEEEvNT_6ParamsE --------------------------
	.section	.nv.info._ZN7cutlass13device_kernelINS_4gemm6kernel13GemmUniversalIN4cute5tupleIJiiiiEEENS1_10collective13CollectiveMmaINS1_37MainloopSm90TmaGmmaWarpSpecializedFP8ILi50ENS5_IJNS4_1CILi1EEESB_SB_EEENS1_32KernelTmaWarpSpecializedPingpongEEENS5_IJNSA_ILi64EEENSA_ILi80EEENSA_ILi32EEEEEENS_12float_e4m3_tENS5_IJlSB_lEEESJ_SK_NS4_8TiledMMAINS4_8MMA_AtomIJNS4_4SM904GMMA30MMA_64x16x32_F32E4M3E4M3_SS_TNILNSO_7ScaleInE1ELSQ_1EEEEEENS4_6LayoutISC_NS5_IJNSA_ILi0EEESU_SU_EEEEENS5_IJNS4_10UnderscoreESX_SX_EEEEENS4_13SM90_TMA_LOADENS4_14ComposedLayoutINS4_7SwizzleILi1ELi4ELi3EEENS4_18smem_ptr_flag_bitsILi8EEENST_INS5_IJNSA_ILi8EEESH_EEENS5_IJSH_SB_EEEEEEEvNS4_8identityES10_S1A_vS1B_EENS_8epilogue10collective6detail29Sm90TmaWarpSpecializedAdapterINS1E_15DefaultEpilogueISJ_SK_SK_NS1D_6thread17LinearCombinationISJ_Li1EffLNS1I_9ScaleType4KindE0ELNS_15FloatRoundStyleE2ESJ_EENS1_15EpilogueDefaultEEEEEvvEEEEvNT_6ParamsE,"",@"SHT_CUDA_INFO"
	.sectionflags	@""
	.align	4


	//----- nvinfo : EIATTR_CUDA_API_VERSION
	.align		4
        /*0000*/ 	.byte	0x04, 0x37
        /*0002*/ 	.short	(.L_18 - .L_17)
.L_17:
        /*0004*/ 	.word	0x00000082


	//----- nvinfo : EIATTR_KPARAM_INFO
	.align		4
.L_18:
        /*0008*/ 	.byte	0x04, 0x17
        /*000a*/ 	.short	(.L_20 - .L_19)
.L_19:
        /*000c*/ 	.word	0x00000000
        /*0010*/ 	.short	0x0000
        /*0012*/ 	.short	0x0070
        /*0014*/ 	.byte	0x00, 0xf0, 0x01, 0x10


	//----- nvinfo : EIATTR_SPARSE_MMA_MASK
	.align		4
.L_20:
        /*0018*/ 	.byte	0x03, 0x50
        /*001a*/ 	.short	0x0000


	//----- nvinfo : EIATTR_MAXREG_COUNT
	.align		4
        /*001c*/ 	.byte	0x03, 0x1b
        /*001e*/ 	.short	0x00a8


	//----- nvinfo : EIATTR_NUM_BARRIERS
	.align		4
        /*0020*/ 	.byte	0x02, 0x4c
        /*0022*/ 	.byte	0x01
	.zero		1


	//----- nvinfo : EIATTR_MERCURY_ISA_VERSION
	.align		4
        /*0024*/ 	.byte	0x03, 0x5f
        /*0026*/ 	.short	0x0101


	//----- nvinfo : EIATTR_INT_WARP_WIDE_INSTR_OFFSETS
	.align		4
        /*0028*/ 	.byte	0x04, 0x31
        /*002a*/ 	.short	(.L_22 - .L_21)


	//   ....[0]....
.L_21:
        /*002c*/ 	.word	0x00000a10


	//   ....[1]....
        /*0030*/ 	.word	0x00000a30


	//   ....[2]....
        /*0034*/ 	.word	0x00000ab0


	//   ....[3]....
        /*0038*/ 	.word	0x00000ac0


	//   ....[4]....
        /*003c*/ 	.word	0x00000ad0


	//   ....[5]....
        /*0040*/ 	.word	0x00000af0


	//   ....[6]....
        /*0044*/ 	.word	0x00000b40


	//   ....[7]....
        /*0048*/ 	.word	0x00000b60


	//----- nvinfo : EIATTR_COOP_GROUP_MASK_REGIDS
	.align		4
.L_22:
        /*004c*/ 	.byte	0x04, 0x29
        /*004e*/ 	.short	(.L_24 - .L_23)


	//   ....[0]....
.L_23:
        /*0050*/ 	.word	0xffffffff


	//   ....[1]....
        /*0054*/ 	.word	0xffffffff


	//   ....[2]....
        /*0058*/ 	.word	0xffffffff


	//   ....[3]....
        /*005c*/ 	.word	0xffffffff


	//   ....[4]....
        /*0060*/ 	.word	0xffffffff


	//   ....[5]....
        /*0064*/ 	.word	0xffffffff


	//----- nvinfo : EIATTR_COOP_GROUP_INSTR_OFFSETS
	.align		4
.L_24:
        /*0068*/ 	.byte	0x04, 0x28
        /*006a*/ 	.short	(.L_26 - .L_25)


	//   ....[0]....
.L_25:
        /*006c*/ 	.word	0x00000060


	//   ....[1]....
        /*0070*/ 	.word	0x00000070


	//   ....[2]....
        /*0074*/ 	.word	0x00000130


	//   ....[3]....
        /*0078*/ 	.word	0x000008b0


	//   ....[4]....
        /*007c*/ 	.word	0x000008f0


	//   ....[5]....
        /*0080*/ 	.word	0x00000930


	//----- nvinfo : EIATTR_REG_RECONFIG
	.align		4
.L_26:
        /*0084*/ 	.byte	0x01, 0x54
	.zero		2


	//----- nvinfo : EIATTR_MBARRIER_INSTR_OFFSETS
	.align		4
        /*0088*/ 	.byte	0x04, 0x39
        /*008a*/ 	.short	(.L_28 - .L_27)


	//   ....[0]....
.L_27:
        /*008c*/ 	.word	0x00000250
        /*0090*/ 	.word	0x000000ff
        /*0094*/ 	.word	0x00000000
        /*0098*/ 	.short	0x0100
        /*009a*/ 	.byte	0x08
	.zero		1


	//   ....[1]....
        /*009c*/ 	.word	0x00000260
        /*00a0*/ 	.word	0x000000ff
        /*00a4*/ 	.word	0x00000190
        /*00a8*/ 	.short	0x0100
        /*00aa*/ 	.byte	0x08
	.zero		1


	//   ....[2]....
        /*00ac*/ 	.word	0x00000270
        /*00b0*/ 	.word	0x000000ff
        /*00b4*/ 	.word	0x00000008
        /*00b8*/ 	.short	0x0100
        /*00ba*/ 	.byte	0x08
	.zero		1


	//   ....[3]....
        /*00bc*/ 	.word	0x00000280
        /*00c0*/ 	.word	0x000000ff
        /*00c4*/ 	.word	0x00000198
        /*00c8*/ 	.short	0x0100
        /*00ca*/ 	.byte	0x08
	.zero		1


	//   ....[4]....
        /*00cc*/ 	.word	0x00000290
        /*00d0*/ 	.word	0x000000ff
        /*00d4*/ 	.word	0x00000010
        /*00d8*/ 	.short	0x0100
        /*00da*/ 	.byte	0x08
	.zero		1


	//   ....[5]....
        /*00dc*/ 	.word	0x000002a0
        /*00e0*/ 	.word	0x000000ff
        /*00e4*/ 	.word	0x000001a0
        /*00e8*/ 	.short	0x0100
        /*00ea*/ 	.byte	0x08
	.zero		1


	//   ....[6]....
        /*00ec*/ 	.word	0x000002b0
        /*00f0*/ 	.word	0x000000ff
        /*00f4*/ 	.word	0x00000018
        /*00f8*/ 	.short	0x0100
        /*00fa*/ 	.byte	0x08
	.zero		1


	//   ....[7]....
        /*00fc*/ 	.word	0x000002c0
        /*0100*/ 	.word	0x000000ff
        /*0104*/ 	.word	0x000001a8
        /*0108*/ 	.short	0x0100
        /*010a*/ 	.byte	0x08
	.zero		1


	//   ....[8]....
        /*010c*/ 	.word	0x000002d0
        /*0110*/ 	.word	0x000000ff
        /*0114*/ 	.word	0x00000020
        /*0118*/ 	.short	0x0100
        /*011a*/ 	.byte	0x08
	.zero		1


	//   ....[9]....
        /*011c*/ 	.word	0x000002e0
        /*0120*/ 	.word	0x000000ff
        /*0124*/ 	.word	0x000001b0
        /*0128*/ 	.short	0x0100
        /*012a*/ 	.byte	0x08
	.zero		1


	//   ....[10]....
        /*012c*/ 	.word	0x000002f0
        /*0130*/ 	.word	0x000000ff
        /*0134*/ 	.word	0x00000028
        /*0138*/ 	.short	0x0100
        /*013a*/ 	.byte	0x08
	.zero		1


	//   ....[11]....
        /*013c*/ 	.word	0x00000300
        /*0140*/ 	.word	0x000000ff
        /*0144*/ 	.word	0x000001b8
        /*0148*/ 	.short	0x0100
        /*014a*/ 	.byte	0x08
	.zero		1


	//   ....[12]....
        /*014c*/ 	.word	0x00000310
        /*0150*/ 	.word	0x000000ff
        /*0154*/ 	.word	0x00000030
        /*0158*/ 	.short	0x0100
        /*015a*/ 	.byte	0x08
	.zero		1


	//   ....[13]....
        /*015c*/ 	.word	0x00000320
        /*0160*/ 	.word	0x000000ff
        /*0164*/ 	.word	0x000001c0
        /*0168*/ 	.short	0x0100
        /*016a*/ 	.byte	0x08
	.zero		1


	//   ....[14]....
        /*016c*/ 	.word	0x00000330
        /*0170*/ 	.word	0x000000ff
        /*0174*/ 	.word	0x00000038
        /*0178*/ 	.short	0x0100
        /*017a*/ 	.byte	0x08
	.zero		1


	//   ....[15]....
        /*017c*/ 	.word	0x00000340
        /*0180*/ 	.word	0x000000ff
        /*0184*/ 	.word	0x000001c8
        /*0188*/ 	.short	0x0100
        /*018a*/ 	.byte	0x08
	.zero		1


	//   ....[16]....
        /*018c*/ 	.word	0x00000350
        /*0190*/ 	.word	0x000000ff
        /*0194*/ 	.word	0x00000040
        /*0198*/ 	.short	0x0100
        /*019a*/ 	.byte	0x08
	.zero		1


	//   ....[17]....
        /*019c*/ 	.word	0x00000360
        /*01a0*/ 	.word	0x000000ff
        /*01a4*/ 	.word	0x000001d0
        /*01a8*/ 	.short	0x0100
        /*01aa*/ 	.byte	0x08
	.zero		1


	//   ....[18]....
        /*01ac*/ 	.word	0x00000370
        /*01b0*/ 	.word	0x000000ff
        /*01b4*/ 	.word	0x00000048
        /*01b8*/ 	.short	0x0100
        /*01ba*/ 	.byte	0x08
	.zero		1


	//   ....[19]....
        /*01bc*/ 	.word	0x00000380
        /*01c0*/ 	.word	0x000000ff
        /*01c4*/ 	.word	0x000001d8
        /*01c8*/ 	.short	0x0100
        /*01ca*/ 	.byte	0x08
	.zero		1


	//   ....[20]....
        /*01cc*/ 	.word	0x00000390
        /*01d0*/ 	.word	0x000000ff
        /*01d4*/ 	.word	0x00000050
        /*01d8*/ 	.short	0x0100
        /*01da*/ 	.byte	0x08
	.zero		1


	//   ....[21]....
        /*01dc*/ 	.word	0x000003a0
        /*01e0*/ 	.word	0x000000ff
        /*01e4*/ 	.word	0x000001e0
        /*01e8*/ 	.short	0x0100
        /*01ea*/ 	.byte	0x08
	.zero		1


	//   ....[22]....
        /*01ec*/ 	.word	0x000003b0
        /*01f0*/ 	.word	0x000000ff
        /*01f4*/ 	.word	0x00000058
        /*01f8*/ 	.short	0x0100
        /*01fa*/ 	.byte	0x08
	.zero		1


	//   ....[23]....
        /*01fc*/ 	.word	0x000003c0
        /*0200*/ 	.word	0x000000ff
        /*0204*/ 	.word	0x000001e8
        /*0208*/ 	.short	0x0100
        /*020a*/ 	.byte	0x08
	.zero		1


	//   ....[24]....
        /*020c*/ 	.word	0x000003d0
        /*0210*/ 	.word	0x000000ff
        /*0214*/ 	.word	0x00000060
        /*0218*/ 	.short	0x0100
        /*021a*/ 	.byte	0x08
	.zero		1


	//   ....[25]....
        /*021c*/ 	.word	0x000003e0
        /*0220*/ 	.word	0x000000ff
        /*0224*/ 	.word	0x000001f0
        /*0228*/ 	.short	0x0100
        /*022a*/ 	.byte	0x08
	.zero		1


	//   ....[26]....
        /*022c*/ 	.word	0x000003f0
        /*0230*/ 	.word	0x000000ff
        /*0234*/ 	.word	0x00000068
        /*0238*/ 	.short	0x0100
        /*023a*/ 	.byte	0x08
	.zero		1


	//   ....[27]....
        /*023c*/ 	.word	0x00000400
        /*0240*/ 	.word	0x000000ff
        /*0244*/ 	.word	0x000001f8
        /*0248*/ 	.short	0x0100
        /*024a*/ 	.byte	0x08
	.zero		1


	//   ....[28]....
        /*024c*/ 	.word	0x00000410
        /*0250*/ 	.word	0x000000ff
        /*0254*/ 	.word	0x00000070
        /*0258*/ 	.short	0x0100
        /*025a*/ 	.byte	0x08
	.zero		1


	//   ....[29]....
        /*025c*/ 	.word	0x00000420
        /*0260*/ 	.word	0x000000ff
        /*0264*/ 	.word	0x00000200
        /*0268*/ 	.short	0x0100
        /*026a*/ 	.byte	0x08
	.zero		1


	//   ....[30]....
        /*026c*/ 	.word	0x00000430
        /*0270*/ 	.word	0x000000ff
        /*0274*/ 	.word	0x00000078
        /*0278*/ 	.short	0x0100
        /*027a*/ 	.byte	0x08
	.zero		1


	//   ....[31]....
        /*027c*/ 	.word	0x00000440
        /*0280*/ 	.word	0x000000ff
        /*0284*/ 	.word	0x00000208
        /*0288*/ 	.short	0x0100
        /*028a*/ 	.byte	0x08
	.zero		1


	//   ....[32]....
        /*028c*/ 	.word	0x00000450
        /*0290*/ 	.word	0x000000ff
        /*0294*/ 	.word	0x00000080
        /*0298*/ 	.short	0x0100
        /*029a*/ 	.byte	0x08
	.zero		1


	//   ....[33]....
        /*029c*/ 	.word	0x00000460
        /*02a0*/ 	.word	0x000000ff
        /*02a4*/ 	.word	0x00000210
        /*02a8*/ 	.short	0x0100
        /*02aa*/ 	.byte	0x08
	.zero		1


	//   ....[34]....
        /*02ac*/ 	.word	0x00000470
        /*02b0*/ 	.word	0x000000ff
        /*02b4*/ 	.word	0x00000088
        /*02b8*/ 	.short	0x0100
        /*02ba*/ 	.byte	0x08
	.zero		1


	//   ....[35]....
        /*02bc*/ 	.word	0x00000480
        /*02c0*/ 	.word	0x000000ff
        /*02c4*/ 	.word	0x00000218
        /*02c8*/ 	.short	0x0100
        /*02ca*/ 	.byte	0x08
	.zero		1


	//   ....[36]....
        /*02cc*/ 	.word	0x00000490
        /*02d0*/ 	.word	0x000000ff
        /*02d4*/ 	.word	0x00000090
        /*02d8*/ 	.short	0x0100
        /*02da*/ 	.byte	0x08
	.zero		1


	//   ....[37]....
        /*02dc*/ 	.word	0x000004a0
        /*02e0*/ 	.word	0x000000ff
        /*02e4*/ 	.word	0x00000220
        /*02e8*/ 	.short	0x0100
        /*02ea*/ 	.byte	0x08
	.zero		1


	//   ....[38]....
        /*02ec*/ 	.word	0x000004b0
        /*02f0*/ 	.word	0x000000ff
        /*02f4*/ 	.word	0x00000098
        /*02f8*/ 	.short	0x0100
        /*02fa*/ 	.byte	0x08
	.zero		1


	//   ....[39]....
        /*02fc*/ 	.word	0x000004c0
        /*0300*/ 	.word	0x000000ff
        /*0304*/ 	.word	0x00000228
        /*0308*/ 	.short	0x0100
        /*030a*/ 	.byte	0x08
	.zero		1


	//   ....[40]....
        /*030c*/ 	.word	0x000004d0
        /*0310*/ 	.word	0x000000ff
        /*0314*/ 	.word	0x000000a0
        /*0318*/ 	.short	0x0100
        /*031a*/ 	.byte	0x08
	.zero		1


	//   ....[41]....
        /*031c*/ 	.word	0x000004e0
        /*0320*/ 	.word	0x000000ff
        /*0324*/ 	.word	0x00000230
        /*0328*/ 	.short	0x0100
        /*032a*/ 	.byte	0x08
	.zero		1


	//   ....[42]....
        /*032c*/ 	.word	0x000004f0
        /*0330*/ 	.word	0x000000ff
        /*0334*/ 	.word	0x000000a8
        /*0338*/ 	.short	0x0100
        /*033a*/ 	.byte	0x08
	.zero		1


	//   ....[43]....
        /*033c*/ 	.word	0x00000500
        /*0340*/ 	.word	0x000000ff
        /*0344*/ 	.word	0x00000238
        /*0348*/ 	.short	0x0100
        /*034a*/ 	.byte	0x08
	.zero		1


	//   ....[44]....
        /*034c*/ 	.word	0x00000510
        /*0350*/ 	.word	0x000000ff
        /*0354*/ 	.word	0x000000b0
        /*0358*/ 	.short	0x0100
        /*035a*/ 	.byte	0x08
	.zero		1


	//   ....[45]....
        /*035c*/ 	.word	0x00000520
        /*0360*/ 	.word	0x000000ff
        /*0364*/ 	.word	0x00000240
        /*0368*/ 	.short	0x0100
        /*036a*/ 	.byte	0x08
	.zero		1


	//   ....[46]....
        /*036c*/ 	.word	0x00000530
        /*0370*/ 	.word	0x000000ff
        /*0374*/ 	.word	0x000000b8
        /*0378*/ 	.short	0x0100
        /*037a*/ 	.byte	0x08
	.zero		1


	//   ....[47]....
        /*037c*/ 	.word	0x00000540
        /*0380*/ 	.word	0x000000ff
        /*0384*/ 	.word	0x00000248
        /*0388*/ 	.short	0x0100
        /*038a*/ 	.byte	0x08
	.zero		1


	//   ....[48]....
        /*038c*/ 	.word	0x00000550
        /*0390*/ 	.word	0x000000ff
        /*0394*/ 	.word	0x000000c0
        /*0398*/ 	.short	0x0100
        /*039a*/ 	.byte	0x08
	.zero		1


	//   ....[49]....
        /*039c*/ 	.word	0x00000560
        /*03a0*/ 	.word	0x000000ff
        /*03a4*/ 	.word	0x00000250
        /*03a8*/ 	.short	0x0100
        /*03aa*/ 	.byte	0x08
	.zero		1


	//   ....[50]....
        /*03ac*/ 	.word	0x00000570
        /*03b0*/ 	.word	0x000000ff
        /*03b4*/ 	.word	0x000000c8
        /*03b8*/ 	.short	0x0100
        /*03ba*/ 	.byte	0x08
	.zero		1


	//   ....[51]....
        /*03bc*/ 	.word	0x00000580
        /*03c0*/ 	.word	0x000000ff
        /*03c4*/ 	.word	0x00000258
        /*03c8*/ 	.short	0x0100
        /*03ca*/ 	.byte	0x08
	.zero		1


	//   ....[52]....
        /*03cc*/ 	.word	0x00000590
        /*03d0*/ 	.word	0x000000ff
        /*03d4*/ 	.word	0x000000d0
        /*03d8*/ 	.short	0x0100
        /*03da*/ 	.byte	0x08
	.zero		1


	//   ....[53]....
        /*03dc*/ 	.word	0x000005a0
        /*03e0*/ 	.word	0x000000ff
        /*03e4*/ 	.word	0x00000260
        /*03e8*/ 	.short	0x0100
        /*03ea*/ 	.byte	0x08
	.zero		1


	//   ....[54]....
        /*03ec*/ 	.word	0x000005b0
        /*03f0*/ 	.word	0x000000ff
        /*03f4*/ 	.word	0x000000d8
        /*03f8*/ 	.short	0x0100
        /*03fa*/ 	.byte	0x08
	.zero		1


	//   ....[55]....
        /*03fc*/ 	.word	0x000005c0
        /*0400*/ 	.word	0x000000ff
        /*0404*/ 	.word	0x00000268
        /*0408*/ 	.short	0x0100
        /*040a*/ 	.byte	0x08
	.zero		1


	//   ....[56]....
        /*040c*/ 	.word	0x000005d0
        /*0410*/ 	.word	0x000000ff
        /*0414*/ 	.word	0x000000e0
        /*0418*/ 	.short	0x0100
        /*041a*/ 	.byte	0x08
	.zero		1


	//   ....[57]....
        /*041c*/ 	.word	0x000005e0
        /*0420*/ 	.word	0x000000ff
        /*0424*/ 	.word	0x00000270
        /*0428*/ 	.short	0x0100
        /*042a*/ 	.byte	0x08
	.zero		1


	//   ....[58]....
        /*042c*/ 	.word	0x000005f0
        /*0430*/ 	.word	0x000000ff
        /*0434*/ 	.word	0x000000e8
        /*0438*/ 	.short	0x0100
        /*043a*/ 	.byte	0x08
	.zero		1


	//   ....[59]....
        /*043c*/ 	.word	0x00000600
        /*0440*/ 	.word	0x000000ff
        /*0444*/ 	.word	0x00000278
        /*0448*/ 	.short	0x0100
        /*044a*/ 	.byte	0x08
	.zero		1


	//   ....[60]....
        /*044c*/ 	.word	0x00000610
        /*0450*/ 	.word	0x000000ff
        /*0454*/ 	.word	0x000000f0
        /*0458*/ 	.short	0x0100
        /*045a*/ 	.byte	0x08
	.zero		1


	//   ....[61]....
        /*045c*/ 	.word	0x00000620
        /*0460*/ 	.word	0x000000ff
        /*0464*/ 	.word	0x00000280
        /*0468*/ 	.short	0x0100
        /*046a*/ 	.byte	0x08
	.zero		1


	//   ....[62]....
        /*046c*/ 	.word	0x00000630
        /*0470*/ 	.word	0x000000ff
        /*0474*/ 	.word	0x000000f8
        /*0478*/ 	.short	0x0100
        /*047a*/ 	.byte	0x08
	.zero		1


	//   ....[63]....
        /*047c*/ 	.word	0x00000640
        /*0480*/ 	.word	0x000000ff
        /*0484*/ 	.word	0x00000288
        /*0488*/ 	.short	0x0100
        /*048a*/ 	.byte	0x08
	.zero		1


	//   ....[64]....
        /*048c*/ 	.word	0x00000650
        /*0490*/ 	.word	0x000000ff
        /*0494*/ 	.word	0x00000100
        /*0498*/ 	.short	0x0100
        /*049a*/ 	.byte	0x08
	.zero		1


	//   ....[65]....
        /*049c*/ 	.word	0x00000660
        /*04a0*/ 	.word	0x000000ff
        /*04a4*/ 	.word	0x00000290
        /*04a8*/ 	.short	0x0100
        /*04aa*/ 	.byte	0x08
	.zero		1


	//   ....[66]....
        /*04ac*/ 	.word	0x00000670
        /*04b0*/ 	.word	0x000000ff
        /*04b4*/ 	.word	0x00000108
        /*04b8*/ 	.short	0x0100
        /*04ba*/ 	.byte	0x08
	.zero		1


	//   ....[67]....
        /*04bc*/ 	.word	0x00000680
        /*04c0*/ 	.word	0x000000ff
        /*04c4*/ 	.word	0x00000298
        /*04c8*/ 	.short	0x0100
        /*04ca*/ 	.byte	0x08
	.zero		1


	//   ....[68]....
        /*04cc*/ 	.word	0x00000690
        /*04d0*/ 	.word	0x000000ff
        /*04d4*/ 	.word	0x00000110
        /*04d8*/ 	.short	0x0100
        /*04da*/ 	.byte	0x08
	.zero		1


	//   ....[69]....
        /*04dc*/ 	.word	0x000006a0
        /*04e0*/ 	.word	0x000000ff
        /*04e4*/ 	.word	0x000002a0
        /*04e8*/ 	.short	0x0100
        /*04ea*/ 	.byte	0x08
	.zero		1


	//   ....[70]....
        /*04ec*/ 	.word	0x000006b0
        /*04f0*/ 	.word	0x000000ff
        /*04f4*/ 	.word	0x00000118
        /*04f8*/ 	.short	0x0100
        /*04fa*/ 	.byte	0x08
	.zero		1


	//   ....[71]....
        /*04fc*/ 	.word	0x000006c0
        /*0500*/ 	.word	0x000000ff
        /*0504*/ 	.word	0x000002a8
        /*0508*/ 	.short	0x0100
        /*050a*/ 	.byte	0x08
	.zero		1


	//   ....[72]....
        /*050c*/ 	.word	0x000006d0
        /*0510*/ 	.word	0x000000ff
        /*0514*/ 	.word	0x00000120
        /*0518*/ 	.short	0x0100
        /*051a*/ 	.byte	0x08
	.zero		1


	//   ....[73]....
        /*051c*/ 	.word	0x000006e0
        /*0520*/ 	.word	0x000000ff
        /*0524*/ 	.word	0x000002b0
        /*0528*/ 	.short	0x0100
        /*052a*/ 	.byte	0x08
	.zero		1


	//   ....[74]....
        /*052c*/ 	.word	0x000006f0
        /*0530*/ 	.word	0x000000ff
        /*0534*/ 	.word	0x00000128
        /*0538*/ 	.short	0x0100
        /*053a*/ 	.byte	0x08
	.zero		1


	//   ....[75]....
        /*053c*/ 	.word	0x00000700
        /*0540*/ 	.word	0x000000ff
        /*0544*/ 	.word	0x000002b8
        /*0548*/ 	.short	0x0100
        /*054a*/ 	.byte	0x08
	.zero		1


	//   ....[76]....
        /*054c*/ 	.word	0x00000710
        /*0550*/ 	.word	0x000000ff
        /*0554*/ 	.word	0x00000130
        /*0558*/ 	.short	0x0100
        /*055a*/ 	.byte	0x08
	.zero		1


	//   ....[77]....
        /*055c*/ 	.word	0x00000720
        /*0560*/ 	.word	0x000000ff
        /*0564*/ 	.word	0x000002c0
        /*0568*/ 	.short	0x0100
        /*056a*/ 	.byte	0x08
	.zero		1


	//   ....[78]....
        /*056c*/ 	.word	0x00000730
        /*0570*/ 	.word	0x000000ff
        /*0574*/ 	.word	0x00000138
        /*0578*/ 	.short	0x0100
        /*057a*/ 	.byte	0x08
	.zero		1


	//   ....[79]....
        /*057c*/ 	.word	0x00000740
        /*0580*/ 	.word	0x000000ff
        /*0584*/ 	.word	0x000002c8
        /*0588*/ 	.short	0x0100
        /*058a*/ 	.byte	0x08
	.zero		1


	//   ....[80]....
        /*058c*/ 	.word	0x00000750
        /*0590*/ 	.word	0x000000ff
        /*0594*/ 	.word	0x00000140
        /*0598*/ 	.short	0x0100
        /*059a*/ 	.byte	0x08
	.zero		1


	//   ....[81]....
        /*059c*/ 	.word	0x00000760
        /*05a0*/ 	.word	0x000000ff
        /*05a4*/ 	.word	0x000002d0
        /*05a8*/ 	.short	0x0100
        /*05aa*/ 	.byte	0x08
	.zero		1


	//   ....[82]....
        /*05ac*/ 	.word	0x00000770
        /*05b0*/ 	.word	0x000000ff
        /*05b4*/ 	.word	0x00000148
        /*05b8*/ 	.short	0x0100
        /*05ba*/ 	.byte	0x08
	.zero		1


	//   ....[83]....
        /*05bc*/ 	.word	0x00000780
        /*05c0*/ 	.word	0x000000ff
        /*05c4*/ 	.word	0x000002d8
        /*05c8*/ 	.short	0x0100
        /*05ca*/ 	.byte	0x08
	.zero		1


	//   ....[84]....
        /*05cc*/ 	.word	0x00000790
        /*05d0*/ 	.word	0x000000ff
        /*05d4*/ 	.word	0x00000150
        /*05d8*/ 	.short	0x0100
        /*05da*/ 	.byte	0x08
	.zero		1


	//   ....[85]....
        /*05dc*/ 	.word	0x000007a0
        /*05e0*/ 	.word	0x000000ff
        /*05e4*/ 	.word	0x000002e0
        /*05e8*/ 	.short	0x0100
        /*05ea*/ 	.byte	0x08
	.zero		1


	//   ....[86]....
        /*05ec*/ 	.word	0x000007b0
        /*05f0*/ 	.word	0x000000ff
        /*05f4*/ 	.word	0x00000158
        /*05f8*/ 	.short	0x0100
        /*05fa*/ 	.byte	0x08
	.zero		1


	//   ....[87]....
        /*05fc*/ 	.word	0x000007c0
        /*0600*/ 	.word	0x000000ff
        /*0604*/ 	.word	0x000002e8
        /*0608*/ 	.short	0x0100
        /*060a*/ 	.byte	0x08
	.zero		1


	//   ....[88]....
        /*060c*/ 	.word	0x000007d0
        /*0610*/ 	.word	0x000000ff
        /*0614*/ 	.word	0x00000160
        /*0618*/ 	.short	0x0100
        /*061a*/ 	.byte	0x08
	.zero		1


	//   ....[89]....
        /*061c*/ 	.word	0x000007e0
        /*0620*/ 	.word	0x000000ff
        /*0624*/ 	.word	0x000002f0
        /*0628*/ 	.short	0x0100
        /*062a*/ 	.byte	0x08
	.zero		1


	//   ....[90]....
        /*062c*/ 	.word	0x000007f0
        /*0630*/ 	.word	0x000000ff
        /*0634*/ 	.word	0x00000168
        /*0638*/ 	.short	0x0100
        /*063a*/ 	.byte	0x08
	.zero		1


	//   ....[91]....
        /*063c*/ 	.word	0x00000800
        /*0640*/ 	.word	0x000000ff
        /*0644*/ 	.word	0x000002f8
        /*0648*/ 	.short	0x0100
        /*064a*/ 	.byte	0x08
	.zero		1


	//   ....[92]....
        /*064c*/ 	.word	0x00000810
        /*0650*/ 	.word	0x000000ff
        /*0654*/ 	.word	0x00000170
        /*0658*/ 	.short	0x0100
        /*065a*/ 	.byte	0x08
	.zero		1


	//   ....[93]....
        /*065c*/ 	.word	0x00000820
        /*0660*/ 	.word	0x000000ff
        /*0664*/ 	.word	0x00000300
        /*0668*/ 	.short	0x0100
        /*066a*/ 	.byte	0x08
	.zero		1


	//   ....[94]....
        /*066c*/ 	.word	0x00000830
        /*0670*/ 	.word	0x000000ff
        /*0674*/ 	.word	0x00000178
        /*0678*/ 	.short	0x0100
        /*067a*/ 	.byte	0x08
	.zero		1


	//   ....[95]....
        /*067c*/ 	.word	0x00000840
        /*0680*/ 	.word	0x000000ff
        /*0684*/ 	.word	0x00000308
        /*0688*/ 	.short	0x0100
        /*068a*/ 	.byte	0x08
	.zero		1


	//   ....[96]....
        /*068c*/ 	.word	0x00000850
        /*0690*/ 	.word	0x000000ff
        /*0694*/ 	.word	0x00000180
        /*0698*/ 	.short	0x0100
        /*069a*/ 	.byte	0x08
	.zero		1


	//   ....[97]....
        /*069c*/ 	.word	0x00000860
        /*06a0*/ 	.word	0x000000ff
        /*06a4*/ 	.word	0x00000310
        /*06a8*/ 	.short	0x0100
        /*06aa*/ 	.byte	0x08
	.zero		1


	//   ....[98]....
        /*06ac*/ 	.word	0x00000870
        /*06b0*/ 	.word	0x000000ff
        /*06b4*/ 	.word	0x00000188
        /*06b8*/ 	.short	0x0100
        /*06ba*/ 	.byte	0x08
	.zero		1


	//   ....[99]....
        /*06bc*/ 	.word	0x00000880
        /*06c0*/ 	.word	0x000000ff
        /*06c4*/ 	.word	0x00000318
        /*06c8*/ 	.short	0x0100
        /*06ca*/ 	.byte	0x08
	.zero		1


	//   ....[100]....
        /*06cc*/ 	.word	0x00000ba0
        /*06d0*/ 	.word	0x000000ff
        /*06d4*/ 	.word	0x00000350
        /*06d8*/ 	.short	0x0100
        /*06da*/ 	.byte	0x08
	.zero		1


	//   ....[101]....
        /*06dc*/ 	.word	0x00000c10
        /*06e0*/ 	.word	0x000000ff
        /*06e4*/ 	.word	0x00000358
        /*06e8*/ 	.short	0x0100
        /*06ea*/ 	.byte	0x08
	.zero		1


	//   ....[102]....
        /*06ec*/ 	.word	0x00000c30
        /*06f0*/ 	.word	0x000000ff
        /*06f4*/ 	.word	0x00000330
        /*06f8*/ 	.short	0x0100
        /*06fa*/ 	.byte	0x09
	.zero		1


	//   ....[103]....
        /*06fc*/ 	.word	0x00000c40
        /*0700*/ 	.word	0x000000ff
        /*0704*/ 	.word	0x00000338
        /*0708*/ 	.short	0x0100
        /*070a*/ 	.byte	0x09
	.zero		1


	//   ....[104]....
        /*070c*/ 	.word	0x00000c50
        /*0710*/ 	.word	0x000000ff
        /*0714*/ 	.word	0x00000340
        /*0718*/ 	.short	0x0100
        /*071a*/ 	.byte	0x09
	.zero		1


	//   ....[105]....
        /*071c*/ 	.word	0x00000c60
        /*0720*/ 	.word	0x000000ff
        /*0724*/ 	.word	0x00000348
        /*0728*/ 	.short	0x0100
        /*072a*/ 	.byte	0x09
	.zero		1


	//   ....[106]....
        /*072c*/ 	.word	0x00001a10
        /*0730*/ 	.word	0x000000ff
        /*0734*/ 	.word	0xfffffff8
        /*0738*/ 	.short	0x010a
        /*073a*/ 	.byte	0x0f
	.zero		1


	//   ....[107]....
        /*073c*/ 	.word	0x00001d60
        /*0740*/ 	.word	0x000000ff
        /*0744*/ 	.word	0x00000000
        /*0748*/ 	.short	0x010a
        /*074a*/ 	.byte	0x07
	.zero		1


	//   ....[108]....
        /*074c*/ 	.word	0x00001dc0
        /*0750*/ 	.word	0x000000ff
        /*0754*/ 	.word	0x00000000
        /*0758*/ 	.short	0x010a
        /*075a*/ 	.byte	0x07
	.zero		1


	//   ....[109]....
        /*075c*/ 	.word	0x00002520
        /*0760*/ 	.word	0x000000ff
        /*0764*/ 	.word	0x00000000
        /*0768*/ 	.short	0x010a
        /*076a*/ 	.byte	0x09
	.zero		1


	//   ....[110]....
        /*076c*/ 	.word	0x00002560
        /*0770*/ 	.word	0x000000ff
        /*0774*/ 	.word	0x00000000
        /*0778*/ 	.short	0x010a
        /*077a*/ 	.byte	0x09
	.zero		1


	//   ....[111]....
        /*077c*/ 	.word	0x00002b00
        /*0780*/ 	.word	0x000000ff
        /*0784*/ 	.word	0x00000000
        /*0788*/ 	.short	0x0101
        /*078a*/ 	.byte	0x08
	.zero		1


	//   ....[112]....
        /*078c*/ 	.word	0x00002ef0
        /*0790*/ 	.word	0x0000000f
        /*0794*/ 	.word	0x00000000
        /*0798*/ 	.short	0x0101
        /*079a*/ 	.byte	0x16
	.zero		1


	//   ....[113]....
        /*079c*/ 	.word	0x00002fd0
        /*07a0*/ 	.word	0x000000ff
        /*07a4*/ 	.word	0x00000000
        /*07a8*/ 	.short	0x0101
        /*07aa*/ 	.byte	0x08
	.zero		1


	//   ....[114]....
        /*07ac*/ 	.word	0x00003080
        /*07b0*/ 	.word	0x000000ff
        /*07b4*/ 	.word	0x00000008
        /*07b8*/ 	.short	0x010a
        /*07ba*/ 	.byte	0x0f
	.zero		1


	//   ....[115]....
        /*07bc*/ 	.word	0x000061e0
        /*07c0*/ 	.word	0x00000004
        /*07c4*/ 	.word	0x00000000
        /*07c8*/ 	.short	0x0101
        /*07ca*/ 	.byte	0x16
	.zero		1


	//   ....[116]....
        /*07cc*/ 	.word	0x00006ac0
        /*07d0*/ 	.word	0x00000013
        /*07d4*/ 	.word	0x00000190
        /*07d8*/ 	.short	0x010a
        /*07da*/ 	.byte	0x3f
	.zero		1


	//   ....[117]....
        /*07dc*/ 	.word	0x00006e30
        /*07e0*/ 	.word	0x0000000a
        /*07e4*/ 	.word	0x00000358
        /*07e8*/ 	.short	0x0101
        /*07ea*/ 	.byte	0x3f
	.zero		1


	//   ....[118]....
        /*07ec*/ 	.word	0x00007590
        /*07f0*/ 	.word	0x00000005
        /*07f4*/ 	.word	0x00000000
        /*07f8*/ 	.short	0x010a
        /*07fa*/ 	.byte	0x3f
	.zero		1


	//   ....[119]....
        /*07fc*/ 	.word	0x00007610
        /*0800*/ 	.word	0x00000007
        /*0804*/ 	.word	0x00000000
        /*0808*/ 	.short	0x010a
        /*080a*/ 	.byte	0x3f
	.zero		1


	//   ....[120]....
        /*080c*/ 	.word	0x000076a0
        /*0810*/ 	.word	0x00000006
        /*0814*/ 	.word	0x00000000
        /*0818*/ 	.short	0x010a
        /*081a*/ 	.byte	0x3f
	.zero		1


	//   ....[121]....
        /*081c*/ 	.word	0x00007730
        /*0820*/ 	.word	0x00000009
        /*0824*/ 	.word	0x00000000
        /*0828*/ 	.short	0x010a
        /*082a*/ 	.byte	0x3f
	.zero		1


	//   ....[122]....
        /*082c*/ 	.word	0x000077c0
        /*0830*/ 	.word	0x00000006
        /*0834*/ 	.word	0x00000000
        /*0838*/ 	.short	0x010a
        /*083a*/ 	.byte	0x3f
	.zero		1


	//   ....[123]....
        /*083c*/ 	.word	0x00007850
        /*0840*/ 	.word	0x00000009
        /*0844*/ 	.word	0x00000000
        /*0848*/ 	.short	0x010a
        /*084a*/ 	.byte	0x3f
	.zero		1


	//   ....[124]....
        /*084c*/ 	.word	0x000078e0
        /*0850*/ 	.word	0x00000006
        /*0854*/ 	.word	0x00000000
        /*0858*/ 	.short	0x010a
        /*085a*/ 	.byte	0x3f
	.zero		1


	//   ....[125]....
        /*085c*/ 	.word	0x00007970
        /*0860*/ 	.word	0x00000009
        /*0864*/ 	.word	0x00000000
        /*0868*/ 	.short	0x010a
        /*086a*/ 	.byte	0x3f
	.zero		1


	//   ....[126]....
        /*086c*/ 	.word	0x00007a00
        /*0870*/ 	.word	0x00000006
        /*0874*/ 	.word	0x00000000
        /*0878*/ 	.short	0x010a
        /*087a*/ 	.byte	0x3f
	.zero		1


	//   ....[127]....
        /*087c*/ 	.word	0x00007a90
        /*0880*/ 	.word	0x00000009
        /*0884*/ 	.word	0x00000000
        /*0888*/ 	.short	0x010a
        /*088a*/ 	.byte	0x3f
	.zero		1


	//   ....[128]....
        /*088c*/ 	.word	0x00007b20
        /*0890*/ 	.word	0x00000006
        /*0894*/ 	.word	0x00000000
        /*0898*/ 	.short	0x010a
        /*089a*/ 	.byte	0x3f
	.zero		1


	//   ....[129]....
        /*089c*/ 	.word	0x00007bb0
        /*08a0*/ 	.word	0x00000009
        /*08a4*/ 	.word	0x00000000
        /*08a8*/ 	.short	0x010a
        /*08aa*/ 	.byte	0x3f
	.zero		1


	//   ....[130]....
        /*08ac*/ 	.word	0x00007c40
        /*08b0*/ 	.word	0x00000006
        /*08b4*/ 	.word	0x00000000
        /*08b8*/ 	.short	0x010a
        /*08ba*/ 	.byte	0x3f
	.zero		1


	//   ....[131]....
        /*08bc*/ 	.word	0x00007cd0
        /*08c0*/ 	.word	0x00000009
        /*08c4*/ 	.word	0x00000000
        /*08c8*/ 	.short	0x010a
        /*08ca*/ 	.byte	0x3f
	.zero		1


	//   ....[132]....
        /*08cc*/ 	.word	0x00007d60
        /*08d0*/ 	.word	0x00000006
        /*08d4*/ 	.word	0x00000000
        /*08d8*/ 	.short	0x010a
        /*08da*/ 	.byte	0x3f
	.zero		1


	//   ....[133]....
        /*08dc*/ 	.word	0x00007df0
        /*08e0*/ 	.word	0x00000009
        /*08e4*/ 	.word	0x00000000
        /*08e8*/ 	.short	0x010a
        /*08ea*/ 	.byte	0x3f
	.zero		1


	//   ....[134]....
        /*08ec*/ 	.word	0x00007e80
        /*08f0*/ 	.word	0x00000006
        /*08f4*/ 	.word	0x00000000
        /*08f8*/ 	.short	0x010a
        /*08fa*/ 	.byte	0x3f
	.zero		1


	//   ....[135]....
        /*08fc*/ 	.word	0x00007f10
        /*0900*/ 	.word	0x00000009
        /*0904*/ 	.word	0x00000000
        /*0908*/ 	.short	0x010a
        /*090a*/ 	.byte	0x3f
	.zero		1


	//   ....[136]....
        /*090c*/ 	.word	0x00007fa0
        /*0910*/ 	.word	0x00000006
        /*0914*/ 	.word	0x00000000
        /*0918*/ 	.short	0x010a
        /*091a*/ 	.byte	0x3f
	.zero		1


	//   ....[137]....
        /*091c*/ 	.word	0x00008030
        /*0920*/ 	.word	0x00000009
        /*0924*/ 	.word	0x00000000
        /*0928*/ 	.short	0x010a
        /*092a*/ 	.byte	0x3f
	.zero		1


	//   ....[138]....
        /*092c*/ 	.word	0x000080c0
        /*0930*/ 	.word	0x00000006
        /*0934*/ 	.word	0x00000000
        /*0938*/ 	.short	0x010a
        /*093a*/ 	.byte	0x3f
	.zero		1


	//   ....[139]....
        /*093c*/ 	.word	0x00008150
        /*0940*/ 	.word	0x00000009
        /*0944*/ 	.word	0x00000000
        /*0948*/ 	.short	0x010a
        /*094a*/ 	.byte	0x3f
	.zero		1


	//   ....[140]....
        /*094c*/ 	.word	0x000081e0
        /*0950*/ 	.word	0x00000006
        /*0954*/ 	.word	0x00000000
        /*0958*/ 	.short	0x010a
        /*095a*/ 	.byte	0x3f
	.zero		1


	//   ....[141]....
        /*095c*/ 	.word	0x00008270
        /*0960*/ 	.word	0x00000009
        /*0964*/ 	.word	0x00000000
        /*0968*/ 	.short	0x010a
        /*096a*/ 	.byte	0x3f
	.zero		1


	//   ....[142]....
        /*096c*/ 	.word	0x00008300
        /*0970*/ 	.word	0x00000006
        /*0974*/ 	.word	0x00000000
        /*0978*/ 	.short	0x010a
        /*097a*/ 	.byte	0x3f
	.zero		1


	//   ....[143]....
        /*097c*/ 	.word	0x00008390
        /*0980*/ 	.word	0x00000009
        /*0984*/ 	.word	0x00000000
        /*0988*/ 	.short	0x010a
        /*098a*/ 	.byte	0x3f
	.zero		1


	//   ....[144]....
        /*098c*/ 	.word	0x00008420
        /*0990*/ 	.word	0x00000006
        /*0994*/ 	.word	0x00000000
        /*0998*/ 	.short	0x010a
        /*099a*/ 	.byte	0x3f
	.zero		1


	//   ....[145]....
        /*099c*/ 	.word	0x000084b0
        /*09a0*/ 	.word	0x00000009
        /*09a4*/ 	.word	0x00000000
        /*09a8*/ 	.short	0x010a
        /*09aa*/ 	.byte	0x3f
	.zero		1


	//   ....[146]....
        /*09ac*/ 	.word	0x00008540
        /*09b0*/ 	.word	0x00000006
        /*09b4*/ 	.word	0x00000000
        /*09b8*/ 	.short	0x010a
        /*09ba*/ 	.byte	0x3f
	.zero		1


	//   ....[147]....
        /*09bc*/ 	.word	0x000085d0
        /*09c0*/ 	.word	0x00000009
        /*09c4*/ 	.word	0x00000000
        /*09c8*/ 	.short	0x010a
        /*09ca*/ 	.byte	0x3f
	.zero		1


	//   ....[148]....
        /*09cc*/ 	.word	0x00008660
        /*09d0*/ 	.word	0x00000006
        /*09d4*/ 	.word	0x00000000
        /*09d8*/ 	.short	0x010a
        /*09da*/ 	.byte	0x3f
	.zero		1


	//   ....[149]....
        /*09dc*/ 	.word	0x000086f0
        /*09e0*/ 	.word	0x00000009
        /*09e4*/ 	.word	0x00000000
        /*09e8*/ 	.short	0x010a
        /*09ea*/ 	.byte	0x3f
	.zero		1


	//   ....[150]....
        /*09ec*/ 	.word	0x00008780
        /*09f0*/ 	.word	0x00000006
        /*09f4*/ 	.word	0x00000000
        /*09f8*/ 	.short	0x010a
        /*09fa*/ 	.byte	0x3f
	.zero		1


	//   ....[151]....
        /*09fc*/ 	.word	0x00008810
        /*0a00*/ 	.word	0x00000009
        /*0a04*/ 	.word	0x00000000
        /*0a08*/ 	.short	0x010a
        /*0a0a*/ 	.byte	0x3f
	.zero		1


	//   ....[152]....
        /*0a0c*/ 	.word	0x000088a0
        /*0a10*/ 	.word	0x00000006
        /*0a14*/ 	.word	0x00000000
        /*0a18*/ 	.short	0x010a
        /*0a1a*/ 	.byte	0x3f
	.zero		1


	//   ....[153]....
        /*0a1c*/ 	.word	0x00008930
        /*0a20*/ 	.word	0x00000009
        /*0a24*/ 	.word	0x00000000
        /*0a28*/ 	.short	0x010a
        /*0a2a*/ 	.byte	0x3f
	.zero		1


	//   ....[154]....
        /*0a2c*/ 	.word	0x000089c0
        /*0a30*/ 	.word	0x00000006
        /*0a34*/ 	.word	0x00000000
        /*0a38*/ 	.short	0x010a
        /*0a3a*/ 	.byte	0x3f
	.zero		1


	//   ....[155]....
        /*0a3c*/ 	.word	0x00008a50
        /*0a40*/ 	.word	0x00000009
        /*0a44*/ 	.word	0x00000000
        /*0a48*/ 	.short	0x010a
        /*0a4a*/ 	.byte	0x3f
	.zero		1


	//   ....[156]....
        /*0a4c*/ 	.word	0x00008ae0
        /*0a50*/ 	.word	0x00000006
        /*0a54*/ 	.word	0x00000000
        /*0a58*/ 	.short	0x010a
        /*0a5a*/ 	.byte	0x3f
	.zero		1


	//   ....[157]....
        /*0a5c*/ 	.word	0x00008b70
        /*0a60*/ 	.word	0x00000009
        /*0a64*/ 	.word	0x00000000
        /*0a68*/ 	.short	0x010a
        /*0a6a*/ 	.byte	0x3f
	.zero		1


	//   ....[158]....
        /*0a6c*/ 	.word	0x00008c00
        /*0a70*/ 	.word	0x00000006
        /*0a74*/ 	.word	0x00000000
        /*0a78*/ 	.short	0x010a
        /*0a7a*/ 	.byte	0x3f
	.zero		1


	//   ....[159]....
        /*0a7c*/ 	.word	0x00008c90
        /*0a80*/ 	.word	0x00000009
        /*0a84*/ 	.word	0x00000000
        /*0a88*/ 	.short	0x010a
        /*0a8a*/ 	.byte	0x3f
	.zero		1


	//   ....[160]....
        /*0a8c*/ 	.word	0x00008d20
        /*0a90*/ 	.word	0x00000006
        /*0a94*/ 	.word	0x00000000
        /*0a98*/ 	.short	0x010a
        /*0a9a*/ 	.byte	0x3f
	.zero		1


	//   ....[161]....
        /*0a9c*/ 	.word	0x00008db0
        /*0aa0*/ 	.word	0x00000009
        /*0aa4*/ 	.word	0x00000000
        /*0aa8*/ 	.short	0x010a
        /*0aaa*/ 	.byte	0x3f
	.zero		1


	//   ....[162]....
        /*0aac*/ 	.word	0x00008e40
        /*0ab0*/ 	.word	0x00000006
        /*0ab4*/ 	.word	0x00000000
        /*0ab8*/ 	.short	0x010a
        /*0aba*/ 	.byte	0x3f
	.zero		1


	//   ....[163]....
        /*0abc*/ 	.word	0x00008ed0
        /*0ac0*/ 	.word	0x00000009
        /*0ac4*/ 	.word	0x00000000
        /*0ac8*/ 	.short	0x010a
        /*0aca*/ 	.byte	0x3f
	.zero		1


	//   ....[164]....
        /*0acc*/ 	.word	0x00008f60
        /*0ad0*/ 	.word	0x00000006
        /*0ad4*/ 	.word	0x00000000
        /*0ad8*/ 	.short	0x010a
        /*0ada*/ 	.byte	0x3f
	.zero		1


	//   ....[165]....
        /*0adc*/ 	.word	0x00008ff0
        /*0ae0*/ 	.word	0x00000009
        /*0ae4*/ 	.word	0x00000000
        /*0ae8*/ 	.short	0x010a
        /*0aea*/ 	.byte	0x3f
	.zero		1


	//   ....[166]....
        /*0aec*/ 	.word	0x00009080
        /*0af0*/ 	.word	0x00000006
        /*0af4*/ 	.word	0x00000000
        /*0af8*/ 	.short	0x010a
        /*0afa*/ 	.byte	0x3f
	.zero		1


	//   ....[167]....
        /*0afc*/ 	.word	0x00009110
        /*0b00*/ 	.word	0x00000003
        /*0b04*/ 	.word	0x00000000
        /*0b08*/ 	.short	0x010a
        /*0b0a*/ 	.byte	0x3f
	.zero		1


	//   ....[168]....
        /*0b0c*/ 	.word	0x00009180
        /*0b10*/ 	.word	0x0000000f
        /*0b14*/ 	.word	0xfffffff8
        /*0b18*/ 	.short	0x010a
        /*0b1a*/ 	.byte	0x3f
	.zero		1


	//   ....[169]....
        /*0b1c*/ 	.word	0x000091e0
        /*0b20*/ 	.word	0x0000000f
        /*0b24*/ 	.word	0x00000000
        /*0b28*/ 	.short	0x010a
        /*0b2a*/ 	.byte	0x3f
	.zero		1


	//   ....[170]....
        /*0b2c*/ 	.word	0x00009240
        /*0b30*/ 	.word	0x00000010
        /*0b34*/ 	.word	0x00000000
        /*0b38*/ 	.short	0x010a
        /*0b3a*/ 	.byte	0x3f
	.zero		1


	//   ....[171]....
        /*0b3c*/ 	.word	0x000092a0
        /*0b40*/ 	.word	0x0000000f
        /*0b44*/ 	.word	0x00000008
        /*0b48*/ 	.short	0x010a
        /*0b4a*/ 	.byte	0x3f
	.zero		1


	//   ....[172]....
        /*0b4c*/ 	.word	0x00009370
        /*0b50*/ 	.word	0x00000013
        /*0b54*/ 	.word	0x00000190
        /*0b58*/ 	.short	0x010a
        /*0b5a*/ 	.byte	0x3f
	.zero		1


	//   ....[173]....
        /*0b5c*/ 	.word	0x00009450
        /*0b60*/ 	.word	0x00000005
        /*0b64*/ 	.word	0x00000000
        /*0b68*/ 	.short	0x010a
        /*0b6a*/ 	.byte	0x3f
	.zero		1


	//   ....[174]....
        /*0b6c*/ 	.word	0x000094a0
        /*0b70*/ 	.word	0x00000007
        /*0b74*/ 	.word	0x00000000
        /*0b78*/ 	.short	0x010a
        /*0b7a*/ 	.byte	0x3f
	.zero		1


	//   ....[175]....
        /*0b7c*/ 	.word	0x000094f0
        /*0b80*/ 	.word	0x00000006
        /*0b84*/ 	.word	0x00000000
        /*0b88*/ 	.short	0x010a
        /*0b8a*/ 	.byte	0x3f
	.zero		1


	//   ....[176]....
        /*0b8c*/ 	.word	0x00009540
        /*0b90*/ 	.word	0x00000009
        /*0b94*/ 	.word	0x00000000
        /*0b98*/ 	.short	0x010a
        /*0b9a*/ 	.byte	0x3f
	.zero		1


	//   ....[177]....
        /*0b9c*/ 	.word	0x00009590
        /*0ba0*/ 	.word	0x00000006
        /*0ba4*/ 	.word	0x00000000
        /*0ba8*/ 	.short	0x010a
        /*0baa*/ 	.byte	0x3f
	.zero		1


	//   ....[178]....
        /*0bac*/ 	.word	0x000095e0
        /*0bb0*/ 	.word	0x00000009
        /*0bb4*/ 	.word	0x00000000
        /*0bb8*/ 	.short	0x010a
        /*0bba*/ 	.byte	0x3f
	.zero		1


	//   ....[179]....
        /*0bbc*/ 	.word	0x00009630
        /*0bc0*/ 	.word	0x00000006
        /*0bc4*/ 	.word	0x00000000
        /*0bc8*/ 	.short	0x010a
        /*0bca*/ 	.byte	0x3f
	.zero		1


	//   ....[180]....
        /*0bcc*/ 	.word	0x00009680
        /*0bd0*/ 	.word	0x00000009
        /*0bd4*/ 	.word	0x00000000
        /*0bd8*/ 	.short	0x010a
        /*0bda*/ 	.byte	0x3f
	.zero		1


	//   ....[181]....
        /*0bdc*/ 	.word	0x000096d0
        /*0be0*/ 	.word	0x00000006
        /*0be4*/ 	.word	0x00000000
        /*0be8*/ 	.short	0x010a
        /*0bea*/ 	.byte	0x3f
	.zero		1


	//   ....[182]....
        /*0bec*/ 	.word	0x00009720
        /*0bf0*/ 	.word	0x00000009
        /*0bf4*/ 	.word	0x00000000
        /*0bf8*/ 	.short	0x010a
        /*0bfa*/ 	.byte	0x3f
	.zero		1


	//   ....[183]....
        /*0bfc*/ 	.word	0x00009770
        /*0c00*/ 	.word	0x00000006
        /*0c04*/ 	.word	0x00000000
        /*0c08*/ 	.short	0x010a
        /*0c0a*/ 	.byte	0x3f
	.zero		1


	//   ....[184]....
        /*0c0c*/ 	.word	0x000097c0
        /*0c10*/ 	.word	0x00000009
        /*0c14*/ 	.word	0x00000000
        /*0c18*/ 	.short	0x010a
        /*0c1a*/ 	.byte	0x3f
	.zero		1


	//   ....[185]....
        /*0c1c*/ 	.word	0x00009810
        /*0c20*/ 	.word	0x00000006
        /*0c24*/ 	.word	0x00000000
        /*0c28*/ 	.short	0x010a
        /*0c2a*/ 	.byte	0x3f
	.zero		1


	//   ....[186]....
        /*0c2c*/ 	.word	0x00009860
        /*0c30*/ 	.word	0x00000009
        /*0c34*/ 	.word	0x00000000
        /*0c38*/ 	.short	0x010a
        /*0c3a*/ 	.byte	0x3f
	.zero		1


	//   ....[187]....
        /*0c3c*/ 	.word	0x000098b0
        /*0c40*/ 	.word	0x00000006
        /*0c44*/ 	.word	0x00000000
        /*0c48*/ 	.short	0x010a
        /*0c4a*/ 	.byte	0x3f
	.zero		1


	//   ....[188]....
        /*0c4c*/ 	.word	0x00009900
        /*0c50*/ 	.word	0x00000009
        /*0c54*/ 	.word	0x00000000
        /*0c58*/ 	.short	0x010a
        /*0c5a*/ 	.byte	0x3f
	.zero		1


	//   ....[189]....
        /*0c5c*/ 	.word	0x00009950
        /*0c60*/ 	.word	0x00000006
        /*0c64*/ 	.word	0x00000000
        /*0c68*/ 	.short	0x010a
        /*0c6a*/ 	.byte	0x3f
	.zero		1


	//   ....[190]....
        /*0c6c*/ 	.word	0x000099a0
        /*0c70*/ 	.word	0x00000009
        /*0c74*/ 	.word	0x00000000
        /*0c78*/ 	.short	0x010a
        /*0c7a*/ 	.byte	0x3f
	.zero		1


	//   ....[191]....
        /*0c7c*/ 	.word	0x000099f0
        /*0c80*/ 	.word	0x00000006
        /*0c84*/ 	.word	0x00000000
        /*0c88*/ 	.short	0x010a
        /*0c8a*/ 	.byte	0x3f
	.zero		1


	//   ....[192]....
        /*0c8c*/ 	.word	0x00009a40
        /*0c90*/ 	.word	0x00000009
        /*0c94*/ 	.word	0x00000000
        /*0c98*/ 	.short	0x010a
        /*0c9a*/ 	.byte	0x3f
	.zero		1


	//   ....[193]....
        /*0c9c*/ 	.word	0x00009a90
        /*0ca0*/ 	.word	0x00000006
        /*0ca4*/ 	.word	0x00000000
        /*0ca8*/ 	.short	0x010a
        /*0caa*/ 	.byte	0x3f
	.zero		1


	//   ....[194]....
        /*0cac*/ 	.word	0x00009ae0
        /*0cb0*/ 	.word	0x00000009
        /*0cb4*/ 	.word	0x00000000
        /*0cb8*/ 	.short	0x010a
        /*0cba*/ 	.byte	0x3f
	.zero		1


	//   ....[195]....
        /*0cbc*/ 	.word	0x00009b30
        /*0cc0*/ 	.word	0x00000006
        /*0cc4*/ 	.word	0x00000000
        /*0cc8*/ 	.short	0x010a
        /*0cca*/ 	.byte	0x3f
	.zero		1


	//   ....[196]....
        /*0ccc*/ 	.word	0x00009b80
        /*0cd0*/ 	.word	0x00000009
        /*0cd4*/ 	.word	0x00000000
        /*0cd8*/ 	.short	0x010a
        /*0cda*/ 	.byte	0x3f
	.zero		1


	//   ....[197]....
        /*0cdc*/ 	.word	0x00009bd0
        /*0ce0*/ 	.word	0x00000006
        /*0ce4*/ 	.word	0x00000000
        /*0ce8*/ 	.short	0x010a
        /*0cea*/ 	.byte	0x3f
	.zero		1


	//   ....[198]....
        /*0cec*/ 	.word	0x00009c20
        /*0cf0*/ 	.word	0x00000009
        /*0cf4*/ 	.word	0x00000000
        /*0cf8*/ 	.short	0x010a
        /*0cfa*/ 	.byte	0x3f
	.zero		1


	//   ....[199]....
        /*0cfc*/ 	.word	0x00009c70
        /*0d00*/ 	.word	0x00000006
        /*0d04*/ 	.word	0x00000000
        /*0d08*/ 	.short	0x010a
        /*0d0a*/ 	.byte	0x3f
	.zero		1


	//   ....[200]....
        /*0d0c*/ 	.word	0x00009cc0
        /*0d10*/ 	.word	0x00000009
        /*0d14*/ 	.word	0x00000000
        /*0d18*/ 	.short	0x010a
        /*0d1a*/ 	.byte	0x3f
	.zero		1


	//   ....[201]....
        /*0d1c*/ 	.word	0x00009d10
        /*0d20*/ 	.word	0x00000006
        /*0d24*/ 	.word	0x00000000
        /*0d28*/ 	.short	0x010a
        /*0d2a*/ 	.byte	0x3f
	.zero		1


	//   ....[202]....
        /*0d2c*/ 	.word	0x00009d60
        /*0d30*/ 	.word	0x00000009
        /*0d34*/ 	.word	0x00000000
        /*0d38*/ 	.short	0x010a
        /*0d3a*/ 	.byte	0x3f
	.zero		1


	//   ....[203]....
        /*0d3c*/ 	.word	0x00009db0
        /*0d40*/ 	.word	0x00000006
        /*0d44*/ 	.word	0x00000000
        /*0d48*/ 	.short	0x010a
        /*0d4a*/ 	.byte	0x3f
	.zero		1


	//   ....[204]....
        /*0d4c*/ 	.word	0x00009e00
        /*0d50*/ 	.word	0x00000009
        /*0d54*/ 	.word	0x00000000
        /*0d58*/ 	.short	0x010a
        /*0d5a*/ 	.byte	0x3f
	.zero		1


	//   ....[205]....
        /*0d5c*/ 	.word	0x00009e50
        /*0d60*/ 	.word	0x00000006
        /*0d64*/ 	.word	0x00000000
        /*0d68*/ 	.short	0x010a
        /*0d6a*/ 	.byte	0x3f
	.zero		1


	//   ....[206]....
        /*0d6c*/ 	.word	0x00009ea0
        /*0d70*/ 	.word	0x00000009
        /*0d74*/ 	.word	0x00000000
        /*0d78*/ 	.short	0x010a
        /*0d7a*/ 	.byte	0x3f
	.zero		1


	//   ....[207]....
        /*0d7c*/ 	.word	0x00009ef0
        /*0d80*/ 	.word	0x00000006
        /*0d84*/ 	.word	0x00000000
        /*0d88*/ 	.short	0x010a
        /*0d8a*/ 	.byte	0x3f
	.zero		1


	//   ....[208]....
        /*0d8c*/ 	.word	0x00009f40
        /*0d90*/ 	.word	0x00000009
        /*0d94*/ 	.word	0x00000000
        /*0d98*/ 	.short	0x010a
        /*0d9a*/ 	.byte	0x3f
	.zero		1


	//   ....[209]....
        /*0d9c*/ 	.word	0x00009f90
        /*0da0*/ 	.word	0x00000006
        /*0da4*/ 	.word	0x00000000
        /*0da8*/ 	.short	0x010a
        /*0daa*/ 	.byte	0x3f
	.zero		1


	//   ....[210]....
        /*0dac*/ 	.word	0x00009fe0
        /*0db0*/ 	.word	0x00000009
        /*0db4*/ 	.word	0x00000000
        /*0db8*/ 	.short	0x010a
        /*0dba*/ 	.byte	0x3f
	.zero		1


	//   ....[211]....
        /*0dbc*/ 	.word	0x0000a030
        /*0dc0*/ 	.word	0x00000006
        /*0dc4*/ 	.word	0x00000000
        /*0dc8*/ 	.short	0x010a
        /*0dca*/ 	.byte	0x3f
	.zero		1


	//   ....[212]....
        /*0dcc*/ 	.word	0x0000a080
        /*0dd0*/ 	.word	0x00000009
        /*0dd4*/ 	.word	0x00000000
        /*0dd8*/ 	.short	0x010a
        /*0dda*/ 	.byte	0x3f
	.zero		1


	//   ....[213]....
        /*0ddc*/ 	.word	0x0000a0d0
        /*0de0*/ 	.word	0x00000006
        /*0de4*/ 	.word	0x00000000
        /*0de8*/ 	.short	0x010a
        /*0dea*/ 	.byte	0x3f
	.zero		1


	//   ....[214]....
        /*0dec*/ 	.word	0x0000a120
        /*0df0*/ 	.word	0x00000009
        /*0df4*/ 	.word	0x00000000
        /*0df8*/ 	.short	0x010a
        /*0dfa*/ 	.byte	0x3f
	.zero		1


	//   ....[215]....
        /*0dfc*/ 	.word	0x0000a170
        /*0e00*/ 	.word	0x00000006
        /*0e04*/ 	.word	0x00000000
        /*0e08*/ 	.short	0x010a
        /*0e0a*/ 	.byte	0x3f
	.zero		1


	//   ....[216]....
        /*0e0c*/ 	.word	0x0000a1c0
        /*0e10*/ 	.word	0x00000009
        /*0e14*/ 	.word	0x00000000
        /*0e18*/ 	.short	0x010a
        /*0e1a*/ 	.byte	0x3f
	.zero		1


	//   ....[217]....
        /*0e1c*/ 	.word	0x0000a210
        /*0e20*/ 	.word	0x00000006
        /*0e24*/ 	.word	0x00000000
        /*0e28*/ 	.short	0x010a
        /*0e2a*/ 	.byte	0x3f
	.zero		1


	//   ....[218]....
        /*0e2c*/ 	.word	0x0000a260
        /*0e30*/ 	.word	0x00000009
        /*0e34*/ 	.word	0x00000000
        /*0e38*/ 	.short	0x010a
        /*0e3a*/ 	.byte	0x3f
	.zero		1


	//   ....[219]....
        /*0e3c*/ 	.word	0x0000a2b0
        /*0e40*/ 	.word	0x00000006
        /*0e44*/ 	.word	0x00000000
        /*0e48*/ 	.short	0x010a
        /*0e4a*/ 	.byte	0x3f
	.zero		1


	//   ....[220]....
        /*0e4c*/ 	.word	0x0000a300
        /*0e50*/ 	.word	0x00000009
        /*0e54*/ 	.word	0x00000000
        /*0e58*/ 	.short	0x010a
        /*0e5a*/ 	.byte	0x3f
	.zero		1


	//   ....[221]....
        /*0e5c*/ 	.word	0x0000a350
        /*0e60*/ 	.word	0x00000006
        /*0e64*/ 	.word	0x00000000
        /*0e68*/ 	.short	0x010a
        /*0e6a*/ 	.byte	0x3f
	.zero		1


	//----- nvinfo : EIATTR_NUM_MBARRIERS
	.align		4
.L_28:
        /*0e6c*/ 	.byte	0x03, 0x38
        /*0e6e*/ 	.short	0x006a


	//----- nvinfo : EIATTR_EXIT_INSTR_OFFSETS
	.align		4
        /*0e70*/ 	.byte	0x04, 0x1c
        /*0e72*/ 	.short	(.L_30 - .L_29)


	//   ....[0]....
.L_29:
        /*0e74*/ 	.word	0x00001740


	//   ....[1]....
        /*0e78*/ 	.word	0x000017a0


	//   ....[2]....
        /*0e7c*/ 	.word	0x000067f0


	//   ....[3]....
        /*0e80*/ 	.word	0x00006820


	//   ....[4]....
        /*0e84*/ 	.word	0x00009160


	//----- nvinfo : EIATTR_MAX_THREADS
	.align		4
.L_30:
        /*0e88*/ 	.byte	0x04, 0x05
        /*0e8a*/ 	.short	(.L_32 - .L_31)
.L_31:
        /*0e8c*/ 	.word	0x00000180
        /*0e90*/ 	.word	0x00000001
        /*0e94*/ 	.word	0x00000001


	//----- nvinfo : EIATTR_CRS_STACK_SIZE
	.align		4
.L_32:
        /*0e98*/ 	.byte	0x04, 0x1e
        /*0e9a*/ 	.short	(.L_34 - .L_33)
.L_33:
        /*0e9c*/ 	.word	0x00000000


	//----- nvinfo : EIATTR_CBANK_PARAM_SIZE
	.align		4
.L_34:
        /*0ea0*/ 	.byte	0x03, 0x19
        /*0ea2*/ 	.short	0x0470


	//----- nvinfo : EIATTR_PARAM_CBANK
	.align		4
        /*0ea4*/ 	.byte	0x04, 0x0a
        /*0ea6*/ 	.short	(.L_36 - .L_35)
	.align		4
.L_35:
        /*0ea8*/ 	.word	index@(.nv.constant0._ZN7cutlass13device_kernelINS_4gemm6kernel13GemmUniversalIN4cute5tupleIJiiiiEEENS1_10collective13CollectiveMmaINS1_37MainloopSm90TmaGmmaWarpSpecializedFP8ILi50ENS5_IJNS4_1CILi1EEESB_SB_EEENS1_32KernelTmaWarpSpecializedPingpongEEENS5_IJNSA_ILi64EEENSA_ILi80EEENSA_ILi32EEEEEENS_12float_e4m3_tENS5_IJlSB_lEEESJ_SK_NS4_8TiledMMAINS4_8MMA_AtomIJNS4_4SM904GMMA30MMA_64x16x32_F32E4M3E4M3_SS_TNILNSO_7ScaleInE1ELSQ_1EEEEEENS4_6LayoutISC_NS5_IJNSA_ILi0EEESU_SU_EEEEENS5_IJNS4_10UnderscoreESX_SX_EEEEENS4_13SM90_TMA_LOADENS4_14ComposedLayoutINS4_7SwizzleILi1ELi4ELi3EEENS4_18smem_ptr_flag_bitsILi8EEENST_INS5_IJNSA_ILi8EEESH_EEENS5_IJSH_SB_EEEEEEEvNS4_8identityES10_S1A_vS1B_EENS_8epilogue10collective6detail29Sm90TmaWarpSpecializedAdapterINS1E_15DefaultEpilogueISJ_SK_SK_NS1D_6thread17LinearCombinationISJ_Li1EffLNS1I_9ScaleType4KindE0ELNS_15FloatRoundStyleE2ESJ_EENS1_15EpilogueDefaultEEEEEvvEEEEvNT_6ParamsE)
        /*0eac*/ 	.short	0x0210
        /*0eae*/ 	.short	0x0470


	//----- nvinfo : EIATTR_SW_WAR
	.align		4
.L_36:
        /*0eb0*/ 	.byte	0x04, 0x36
        /*0eb2*/ 	.short	(.L_38 - .L_37)
.L_37:
        /*0eb4*/ 	.word	0x00000008
.L_38:


//--------------------- .nv.callgraph             --------------------------
	.section	.nv.callgraph,"",@"SHT_CUDA_CALLGRAPH"
	.align	4
	.sectionentsize	8
	.align		4
        /*0000*/ 	.word	0x00000000
	.align		4
        /*0004*/ 	.word	0xffffffff
	.align		4
        /*0008*/ 	.word	0x00000000
	.align		4
        /*000c*/ 	.word	0xfffffffe
	.align		4
        /*0010*/ 	.word	0x00000000
	.align		4
        /*0014*/ 	.word	0xfffffffd
	.align		4
        /*0018*/ 	.word	0x00000000
	.align		4
        /*001c*/ 	.word	0xfffffffc


//--------------------- .nv.constant4             --------------------------
	.section	.nv.constant4,"a",@progbits
	.align	8
	.align		8
.nv.constant4:
        /*0000*/ 	.dword	_ZN40_INTERNAL_101eef91_4_k_cu_79cae45a_159034cuda3std3__45__cpo5beginE
	.align		8
        /*0008*/ 	.dword	_ZN40_INTERNAL_101eef91_4_k_cu_79cae45a_159034cuda3std3__45__cpo3endE
	.align		8
        /*0010*/ 	.dword	_ZN40_INTERNAL_101eef91_4_k_cu_79cae45a_159034cuda3std3__45__cpo6cbeginE
	.align		8
        /*0018*/ 	.dword	_ZN40_INTERNAL_101eef91_4_k_cu_79cae45a_159034cuda3std3__45__cpo4cendE
	.align		8
        /*0020*/ 	.dword	_ZN40_INTERNAL_101eef91_4_k_cu_79cae45a_159034cuda3std3__442_GLOBAL__N__101eef91_4_k_cu_79cae45a_159036ignoreE
	.align		8
        /*0028*/ 	.dword	_ZN40_INTERNAL_101eef91_4_k_cu_79cae45a_159034cuda3std3__419piecewise_constructE
	.align		8
        /*0030*/ 	.dword	_ZN40_INTERNAL_101eef91_4_k_cu_79cae45a_159034cuda3std3__48in_placeE
	.align		8
        /*0038*/ 	.dword	_ZN40_INTERNAL_101eef91_4_k_cu_79cae45a_159034cuda3std6ranges3__45__cpo4swapE
	.align		8
        /*0040*/ 	.dword	_ZN40_INTERNAL_101eef91_4_k_cu_79cae45a_159034cuda3std6ranges3__45__cpo9iter_moveE
	.align		8
        /*0048*/ 	.dword	_ZN40_INTERNAL_101eef91_4_k_cu_79cae45a_159034cute7productE
	.align		8
        /*0050*/ 	.dword	_ZN40_INTERNAL_101eef91_4_k_cu_79cae45a_159034cute1_E


//--------------------- .text._ZN7cutlass13device_kernelINS_4gemm6kernel13GemmUniversalIN4cute5tupleIJiiiiEEENS1_10collective13CollectiveMmaINS1_37MainloopSm90TmaGmmaWarpSpecializedFP8ILi50ENS5_IJNS4_1CILi1EEESB_SB_EEENS1_32KernelTmaWarpSpecializedPingpongEEENS5_IJNSA_ILi64EEENSA_ILi80EEENSA_ILi32EEEEEENS_12float_e4m3_tENS5_IJlSB_lEEESJ_SK_NS4_8TiledMMAINS4_8MMA_AtomIJNS4_4SM904GMMA30MMA_64x16x32_F32E4M3E4M3_SS_TNILNSO_7ScaleInE1ELSQ_1EEEEEENS4_6LayoutISC_NS5_IJNSA_ILi0EEESU_SU_EEEEENS5_IJNS4_10UnderscoreESX_SX_EEEEENS4_13SM90_TMA_LOADENS4_14ComposedLayoutINS4_7SwizzleILi1ELi4ELi3EEENS4_18smem_ptr_flag_bitsILi8EEENST_INS5_IJNSA_ILi8EEESH_EEENS5_IJSH_SB_EEEEEEEvNS4_8identityES10_S1A_vS1B_EENS_8epilogue10collective6detail29Sm90TmaWarpSpecializedAdapterINS1E_15DefaultEpilogueISJ_SK_SK_NS1D_6thread17LinearCombinationISJ_Li1EffLNS1I_9ScaleType4KindE0ELNS_15FloatRoundStyleE2ESJ_EENS1_15EpilogueDefaultEEEEEvvEEEEvNT_6ParamsE --------------------------
	.section	.text._ZN7cutlass13device_kernelINS_4gemm6kernel13GemmUniversalIN4cute5tupleIJiiiiEEENS1_10collective13CollectiveMmaINS1_37MainloopSm90TmaGmmaWarpSpecializedFP8ILi50ENS5_IJNS4_1CILi1EEESB_SB_EEENS1_32KernelTmaWarpSpecializedPingpongEEENS5_IJNSA_ILi64EEENSA_ILi80EEENSA_ILi32EEEEEENS_12float_e4m3_tENS5_IJlSB_lEEESJ_SK_NS4_8TiledMMAINS4_8MMA_AtomIJNS4_4SM904GMMA30MMA_64x16x32_F32E4M3E4M3_SS_TNILNSO_7ScaleInE1ELSQ_1EEEEEENS4_6LayoutISC_NS5_IJNSA_ILi0EEESU_SU_EEEEENS5_IJNS4_10UnderscoreESX_SX_EEEEENS4_13SM90_TMA_LOADENS4_14ComposedLayoutINS4_7SwizzleILi1ELi4ELi3EEENS4_18smem_ptr_flag_bitsILi8EEENST_INS5_IJNSA_ILi8EEESH_EEENS5_IJSH_SB_EEEEEEEvNS4_8identityES10_S1A_vS1B_EENS_8epilogue10collective6detail29Sm90TmaWarpSpecializedAdapterINS1E_15DefaultEpilogueISJ_SK_SK_NS1D_6thread17LinearCombinationISJ_Li1EffLNS1I_9ScaleType4KindE0ELNS_15FloatRoundStyleE2ESJ_EENS1_15EpilogueDefaultEEEEEvvEEEEvNT_6ParamsE,"ax",@progbits
	.align	128
.text._ZN7cutlass13device_kernelINS_4gemm6kernel13GemmUniversalIN4cute5tupleIJiiiiEEENS1_10collective13CollectiveMmaINS1_37MainloopSm90TmaGmmaWarpSpecializedFP8ILi50ENS5_IJNS4_1CILi1EEESB_SB_EEENS1_32KernelTmaWarpSpecializedPingpongEEENS5_IJNSA_ILi64EEENSA_ILi80EEENSA_ILi32EEEEEENS_12float_e4m3_tENS5_IJlSB_lEEESJ_SK_NS4_8TiledMMAINS4_8MMA_AtomIJNS4_4SM904GMMA30MMA_64x16x32_F32E4M3E4M3_SS_TNILNSO_7ScaleInE1ELSQ_1EEEEEENS4_6LayoutISC_NS5_IJNSA_ILi0EEESU_SU_EEEEENS5_IJNS4_10UnderscoreESX_SX_EEEEENS4_13SM90_TMA_LOADENS4_14ComposedLayoutINS4_7SwizzleILi1ELi4ELi3EEENS4_18smem_ptr_flag_bitsILi8EEENST_INS5_IJNSA_ILi8EEESH_EEENS5_IJSH_SB_EEEEEEEvNS4_8identityES10_S1A_vS1B_EENS_8epilogue10collective6detail29Sm90TmaWarpSpecializedAdapterINS1E_15DefaultEpilogueISJ_SK_SK_NS1D_6thread17LinearCombinationISJ_Li1EffLNS1I_9ScaleType4KindE0ELNS_15FloatRoundStyleE2ESJ_EENS1_15EpilogueDefaultEEEEEvvEEEEvNT_6ParamsE:
        .type           _ZN7cutlass13device_kernelINS_4gemm6kernel13GemmUniversalIN4cute5tupleIJiiiiEEENS1_10collective13CollectiveMmaINS1_37MainloopSm90TmaGmmaWarpSpecializedFP8ILi50ENS5_IJNS4_1CILi1EEESB_SB_EEENS1_32KernelTmaWarpSpecializedPingpongEEENS5_IJNSA_ILi64EEENSA_ILi80EEENSA_ILi32EEEEEENS_12float_e4m3_tENS5_IJlSB_lEEESJ_SK_NS4_8TiledMMAINS4_8MMA_AtomIJNS4_4SM904GMMA30MMA_64x16x32_F32E4M3E4M3_SS_TNILNSO_7ScaleInE1ELSQ_1EEEEEENS4_6LayoutISC_NS5_IJNSA_ILi0EEESU_SU_EEEEENS5_IJNS4_10UnderscoreESX_SX_EEEEENS4_13SM90_TMA_LOADENS4_14ComposedLayoutINS4_7SwizzleILi1ELi4ELi3EEENS4_18smem_ptr_flag_bitsILi8EEENST_INS5_IJNSA_ILi8EEESH_EEENS5_IJSH_SB_EEEEEEEvNS4_8identityES10_S1A_vS1B_EENS_8epilogue10collective6detail29Sm90TmaWarpSpecializedAdapterINS1E_15DefaultEpilogueISJ_SK_SK_NS1D_6thread17LinearCombinationISJ_Li1EffLNS1I_9ScaleType4KindE0ELNS_15FloatRoundStyleE2ESJ_EENS1_15EpilogueDefaultEEEEEvvEEEEvNT_6ParamsE,@function
        .size           _ZN7cutlass13device_kernelINS_4gemm6kernel13GemmUniversalIN4cute5tupleIJiiiiEEENS1_10collective13CollectiveMmaINS1_37MainloopSm90TmaGmmaWarpSpecializedFP8ILi50ENS5_IJNS4_1CILi1EEESB_SB_EEENS1_32KernelTmaWarpSpecializedPingpongEEENS5_IJNSA_ILi64EEENSA_ILi80EEENSA_ILi32EEEEEENS_12float_e4m3_tENS5_IJlSB_lEEESJ_SK_NS4_8TiledMMAINS4_8MMA_AtomIJNS4_4SM904GMMA30MMA_64x16x32_F32E4M3E4M3_SS_TNILNSO_7ScaleInE1ELSQ_1EEEEEENS4_6LayoutISC_NS5_IJNSA_ILi0EEESU_SU_EEEEENS5_IJNS4_10UnderscoreESX_SX_EEEEENS4_13SM90_TMA_LOADENS4_14ComposedLayoutINS4_7SwizzleILi1ELi4ELi3EEENS4_18smem_ptr_flag_bitsILi8EEENST_INS5_IJNSA_ILi8EEESH_EEENS5_IJSH_SB_EEEEEEEvNS4_8identityES10_S1A_vS1B_EENS_8epilogue10collective6detail29Sm90TmaWarpSpecializedAdapterINS1E_15DefaultEpilogueISJ_SK_SK_NS1D_6thread17LinearCombinationISJ_Li1EffLNS1I_9ScaleType4KindE0ELNS_15FloatRoundStyleE2ESJ_EENS1_15EpilogueDefaultEEEEEvvEEEEvNT_6ParamsE,(.L_x_249 - _ZN7cutlass13device_kernelINS_4gemm6kernel13GemmUniversalIN4cute5tupleIJiiiiEEENS1_10collective13CollectiveMmaINS1_37MainloopSm90TmaGmmaWarpSpecializedFP8ILi50ENS5_IJNS4_1CILi1EEESB_SB_EEENS1_32KernelTmaWarpSpecializedPingpongEEENS5_IJNSA_ILi64EEENSA_ILi80EEENSA_ILi32EEEEEENS_12float_e4m3_tENS5_IJlSB_lEEESJ_SK_NS4_8TiledMMAINS4_8MMA_AtomIJNS4_4SM904GMMA30MMA_64x16x32_F32E4M3E4M3_SS_TNILNSO_7ScaleInE1ELSQ_1EEEEEENS4_6LayoutISC_NS5_IJNSA_ILi0EEESU_SU_EEEEENS5_IJNS4_10UnderscoreESX_SX_EEEEENS4_13SM90_TMA_LOADENS4_14ComposedLayoutINS4_7SwizzleILi1ELi4ELi3EEENS4_18smem_ptr_flag_bitsILi8EEENST_INS5_IJNSA_ILi8EEESH_EEENS5_IJSH_SB_EEEEEEEvNS4_8identityES10_S1A_vS1B_EENS_8epilogue10collective6detail29Sm90TmaWarpSpecializedAdapterINS1E_15DefaultEpilogueISJ_SK_SK_NS1D_6thread17LinearCombinationISJ_Li1EffLNS1I_9ScaleType4KindE0ELNS_15FloatRoundStyleE2ESJ_EENS1_15EpilogueDefaultEEEEEvvEEEEvNT_6ParamsE)
        .other          _ZN7cutlass13device_kernelINS_4gemm6kernel13GemmUniversalIN4cute5tupleIJiiiiEEENS1_10collective13CollectiveMmaINS1_37MainloopSm90TmaGmmaWarpSpecializedFP8ILi50ENS5_IJNS4_1CILi1EEESB_SB_EEENS1_32KernelTmaWarpSpecializedPingpongEEENS5_IJNSA_ILi64EEENSA_ILi80EEENSA_ILi32EEEEEENS_12float_e4m3_tENS5_IJlSB_lEEESJ_SK_NS4_8TiledMMAINS4_8MMA_AtomIJNS4_4SM904GMMA30MMA_64x16x32_F32E4M3E4M3_SS_TNILNSO_7ScaleInE1ELSQ_1EEEEEENS4_6LayoutISC_NS5_IJNSA_ILi0EEESU_SU_EEEEENS5_IJNS4_10UnderscoreESX_SX_EEEEENS4_13SM90_TMA_LOADENS4_14ComposedLayoutINS4_7SwizzleILi1ELi4ELi3EEENS4_18smem_ptr_flag_bitsILi8EEENST_INS5_IJNSA_ILi8EEESH_EEENS5_IJSH_SB_EEEEEEEvNS4_8identityES10_S1A_vS1B_EENS_8epilogue10collective6detail29Sm90TmaWarpSpecializedAdapterINS1E_15DefaultEpilogueISJ_SK_SK_NS1D_6thread17LinearCombinationISJ_Li1EffLNS1I_9ScaleType4KindE0ELNS_15FloatRoundStyleE2ESJ_EENS1_15EpilogueDefaultEEEEEvvEEEEvNT_6ParamsE,@"STO_CUDA_ENTRY STV_DEFAULT"
_ZN7cutlass13device_kernelINS_4gemm6kernel13GemmUniversalIN4cute5tupleIJiiiiEEENS1_10collective13CollectiveMmaINS1_37MainloopSm90TmaGmmaWarpSpecializedFP8ILi50ENS5_IJNS4_1CILi1EEESB_SB_EEENS1_32KernelTmaWarpSpecializedPingpongEEENS5_IJNSA_ILi64EEENSA_ILi80EEENSA_ILi32EEEEEENS_12float_e4m3_tENS5_IJlSB_lEEESJ_SK_NS4_8TiledMMAINS4_8MMA_AtomIJNS4_4SM904GMMA30MMA_64x16x32_F32E4M3E4M3_SS_TNILNSO_7ScaleInE1ELSQ_1EEEEEENS4_6LayoutISC_NS5_IJNSA_ILi0EEESU_SU_EEEEENS5_IJNS4_10UnderscoreESX_SX_EEEEENS4_13SM90_TMA_LOADENS4_14ComposedLayoutINS4_7SwizzleILi1ELi4ELi3EEENS4_18smem_ptr_flag_bitsILi8EEENST_INS5_IJNSA_ILi8EEESH_EEENS5_IJSH_SB_EEEEEEEvNS4_8identityES10_S1A_vS1B_EENS_8epilogue10collective6detail29Sm90TmaWarpSpecializedAdapterINS1E_15DefaultEpilogueISJ_SK_SK_NS1D_6thread17LinearCombinationISJ_Li1EffLNS1I_9ScaleType4KindE0ELNS_15FloatRoundStyleE2ESJ_EENS1_15EpilogueDefaultEEEEEvvEEEEvNT_6ParamsE:
[----:B------:R-:W-:Y:S01]  /*0000*/  LDC R1, c[0x0][0x28] ;  /* 0x00000a00ff017b82 */ /* 0x000fe20000000800 */
[----:B------:R-:W0:Y:S01]  /*0010*/  S2R R11, SR_TID.X ;  /* 0x00000000000b7919 */ /* 0x000e220000002100 */
[----:B------:R-:W-:Y:S01]  /*0020*/  ELECT P0, URZ, PT ;  /* 0x00000000003f782f */ /* 0x000fe20003800000 */
[----:B------:R-:W-:Y:S01]  /*0030*/  BSSY B0, `(.L_x_0) ;  /* 0x000000f000007945 */ /* 0x000fe20003800000 */
[--C-:B0-----:R-:W-:Y:S02]  /*0040*/  SHF.R.U32.HI R0, RZ, 0x5, R11.reuse ;  /* 0x00000005ff007819 */ /* 0x101fe4000001160b */
[----:B------:R-:W-:-:S03]  /*0050*/  SHF.R.U32.HI R4, RZ, 0x7, R11 ;  /* 0x00000007ff047819 */ /* 0x000fc6000001160b */
[----:B------:R-:W0:Y:S04]  /*0060*/  SHFL.IDX PT, R2, R0, RZ, 0x1f ;  /* 0x00001fff00027589 */ /* 0x000e2800000e0000 */
[----:B------:R1:W2:Y:S01]  /*0070*/  SHFL.IDX PT, R5, R4, RZ, 0x1f ;  /* 0x00001fff04057589 */ /* 0x0002a200000e0000 */
[----:B0-----:R-:W-:-:S13]  /*0080*/  ISETP.NE.OR P0, PT, R2, RZ, !P0 ;  /* 0x000000ff0200720c */ /* 0x001fda0004705670 */
[----:B-12---:R-:W-:Y:S05]  /*0090*/  @P0 BRA `(.L_x_1) ;  /* 0x0000000000200947 */ /* 0x006fea0003800000 */
[----:B------:R-:W-:Y:S02]  /*00a0*/  ULDC.64 UR4, c[0x0][0x198] ;  /* 0x0000660000047ab9 */ /* 0x000fe40000000a00 */
[----:B------:R-:W-:Y:S02]  /*00b0*/  UIADD3 UR6, UP0, UR4, 0xf0, URZ ;  /* 0x000000f004067890 */ /* 0x000fe4000ff1e03f */
[----:B------:R-:W-:Y:S02]  /*00c0*/  UIADD3 UR4, UP1, UR4, 0x1f0, URZ ;  /* 0x000001f004047890 */ /* 0x000fe4000ff3e03f */
[----:B------:R-:W-:Y:S02]  /*00d0*/  UIADD3.X UR7, URZ, UR5, URZ, UP0, !UPT ;  /* 0x000000053f077290 */ /* 0x000fe400087fe43f */
[----:B------:R-:W-:-:S07]  /*00e0*/  UIADD3.X UR5, URZ, UR5, URZ, UP1, !UPT ;  /* 0x000000053f057290 */ /* 0x000fce0008ffe43f */
[----:B------:R0:W-:Y:S02]  /*00f0*/  UTMACCTL.PF [UR6] ;  /* 0x00000000060079b9 */ /* 0x0001e40008040000 */
[----:B------:R0:W-:Y:S02]  /*0100*/  UTMACCTL.PF [UR4] ;  /* 0x00000000040079b9 */ /* 0x0001e40008040000 */
[----:B0-----:R-:W-:Y:S01]  /*0110*/  NOP ;  /* 0x0000000000007918 */ /* 0x001fe20000000000 */
.L_x_1:
[----:B------:R-:W-:Y:S05]  /*0120*/  BSYNC B0 ;  /* 0x0000000000007941 */ /* 0x000fea0003800000 */
.L_x_0:
[----:B------:R-:W0:Y:S02]  /*0130*/  SHFL.IDX PT, R3, R0, RZ, 0x1f ;  /* 0x00001fff00037589 */ /* 0x000e2400000e0000 */
[----:B0-----:R-:W-:-:S13]  /*0140*/  ISETP.NE.AND P0, PT, R3, RZ, PT ;  /* 0x000000ff0300720c */ /* 0x001fda0003f05270 */
[----:B------:R-:W-:Y:S05]  /*0150*/  @P0 BRA `(.L_x_2) ;  /* 0x0000000400d40947 */ /* 0x000fea0003800000 */
[----:B------:R-:W-:Y:S01]  /*0160*/  ELECT P0, URZ, PT ;  /* 0x00000000003f782f */ /* 0x000fe20003800000 */
[----:B------:R-:W-:-:S12]  /*0170*/  BSSY B0, `(.L_x_2) ;  /* 0x0000073000007945 */ /* 0x000fd80003800000 */
[----:B------:R-:W-:Y:S05]  /*0180*/  @!P0 BRA `(.L_x_3) ;  /* 0x0000000400c48947 */ /* 0x000fea0003800000 */
[----:B------:R-:W0:Y:S01]  /*0190*/  S2UR UR8, SR_CgaCtaId ;  /* 0x00000000000879c3 */ /* 0x000e220000008800 */
[----:B------:R-:W-:Y:S01]  /*01a0*/  UMOV UR4, 0x400 ;  /* 0x0000040000047882 */ /* 0x000fe20000000000 */
[----:B------:R-:W-:Y:S01]  /*01b0*/  UMOV UR5, 0x1 ;  /* 0x0000000100057882 */ /* 0x000fe20000000000 */
[----:B------:R-:W-:Y:S02]  /*01c0*/  UMOV UR6, 0x80 ;  /* 0x0000008000067882 */ /* 0x000fe40000000000 */
[----:B------:R-:W-:-:S04]  /*01d0*/  UIADD3 UR6, -UR6, 0x100000, URZ ;  /* 0x0010000006067890 */ /* 0x000fc8000fffe13f */
[----:B------:R-:W-:Y:S02]  /*01e0*/  USHF.L.U32 UR7, UR6, 0xb, URZ ;  /* 0x0000000b06077899 */ /* 0x000fe4000800063f */
[----:B------:R-:W-:Y:S02]  /*01f0*/  USHF.L.U32 UR6, UR6, 0x1, URZ ;  /* 0x0000000106067899 */ /* 0x000fe4000800063f */
[----:B0-----:R-:W-:Y:S02]  /*0200*/  ULEA UR8, UR8, UR4, 0x18 ;  /* 0x0000000408087291 */ /* 0x001fe4000f8ec03f */
[----:B------:R-:W-:-:S04]  /*0210*/  UIADD3 UR4, -UR5, 0x100000, URZ ;  /* 0x0010000005047890 */ /* 0x000fc8000fffe13f */
[----:B------:R-:W-:Y:S02]  /*0220*/  USHF.L.U32 UR5, UR4, 0xb, URZ ;  /* 0x0000000b04057899 */ /* 0x000fe4000800063f */
[----:B------:R-:W-:Y:S01]  /*0230*/  USHF.L.U32 UR4, UR4, 0x1, URZ ;  /* 0x0000000104047899 */ /* 0x000fe2000800063f */
[----:B------:R-:W0:Y:S11]  /*0240*/  FENCE.VIEW.ASYNC.S ;  /* 0x00000000000073c6 */ /* 0x000e360000000000 */
[----:B0-----:R0:W1:Y:S01]  /*0250*/  SYNCS.EXCH.64 URZ, [UR8], UR4 ;  /* 0x00000004083f75b2 */ /* 0x0010620008000100 */
[----:B------:R0:W2:Y:S01]  /*0260*/  SYNCS.EXCH.64 URZ, [UR8+0x190], UR6 ;  /* 0x00019006083f75b2 */ /* 0x0000a20008000100 */
[----:B------:R0:W3:Y:S01]  /*0270*/  SYNCS.EXCH.64 URZ, [UR8+0x8], UR4 ;  /* 0x00000804083f75b2 */ /* 0x0000e20008000100 */
[----:B------:R0:W4:Y:S01]  /*0280*/  SYNCS.EXCH.64 URZ, [UR8+0x198], UR6 ;  /* 0x00019806083f75b2 */ /* 0x0001220008000100 */
[----:B------:R0:W0:Y:S01]  /*0290*/  SYNCS.EXCH.64 URZ, [UR8+0x10], UR4 ;  /* 0x00001004083f75b2 */ /* 0x0000220008000100 */
        /* <DEDUP_REMOVED lines=95> */
[----:B-1234-:R-:W-:Y:S01]  /*0890*/  NOP ;  /* 0x0000000000007918 */ /* 0x01efe20000000000 */
.L_x_3:
[----:B0-----:R-:W-:Y:S05]  /*08a0*/  BSYNC B0 ;  /* 0x0000000000007941 */ /* 0x001fea0003800000 */
.L_x_2:
[----:B------:R-:W0:Y:S01]  /*08b0*/  SHFL.IDX PT, R6, R0, RZ, 0x1f ;  /* 0x00001fff00067589 */ /* 0x000e2200000e0000 */
[----:B------:R-:W-:Y:S01]  /*08c0*/  ELECT P0, URZ, PT ;  /* 0x00000000003f782f */ /* 0x000fe20003800000 */
[----:B------:R-:W-:Y:S01]  /*08d0*/  NOP ;  /* 0x0000000000007918 */ /* 0x000fe20000000000 */
[----:B------:R-:W-:Y:S01]  /*08e0*/  ELECT P1, URZ, PT ;  /* 0x00000000003f782f */ /* 0x000fe20003820000 */
[----:B------:R1:W2:Y:S01]  /*08f0*/  SHFL.IDX PT, R3, R0, RZ, 0x1f ;  /* 0x00001fff00037589 */ /* 0x0002a200000e0000 */
[----:B------:R-:W-:Y:S01]  /*0900*/  UMOV UR4, 0x20 ;  /* 0x0000002000047882 */ /* 0x000fe20000000000 */
[----:B------:R-:W-:Y:S01]  /*0910*/  UMOV UR11, 0x80 ;  /* 0x00000080000b7882 */ /* 0x000fe20000000000 */
[----:B------:R-:W-:Y:S01]  /*0920*/  NOP ;  /* 0x0000000000007918 */ /* 0x000fe20000000000 */
[----:B------:R-:W3:Y:S01]  /*0930*/  SHFL.IDX PT, R4, R4, RZ, 0x1f ;  /* 0x00001fff04047589 */ /* 0x000ee200000e0000 */
[C---:B------:R-:W-:Y:S01]  /*0940*/  VIADD R33, R5.reuse, 0xffffffff ;  /* 0xffffffff05217836 */ /* 0x040fe20000000000 */
[----:B------:R-:W-:Y:S01]  /*0950*/  ULDC.64 UR18, c[0x0][0x208] ;  /* 0x0000820000127ab9 */ /* 0x000fe20000000a00 */
[----:B------:R-:W-:-:S02]  /*0960*/  ISETP.NE.AND P2, PT, R5, RZ, PT ;  /* 0x000000ff0500720c */ /* 0x000fc40003f45270 */
[----:B-1----:R-:W-:Y:S02]  /*0970*/  SHF.R.S32.HI R0, RZ, 0x1f, R11 ;  /* 0x0000001fff007819 */ /* 0x002fe4000001140b */
[----:B------:R-:W-:Y:S02]  /*0980*/  ISETP.GE.U32.AND P3, PT, R33, 0x2, PT ;  /* 0x000000022100780c */ /* 0x000fe40003f66070 */
[----:B------:R-:W-:-:S04]  /*0990*/  LEA.HI R0, R0, R11, RZ, 0x7 ;  /* 0x0000000b00007211 */ /* 0x000fc800078f38ff */
[----:B------:R-:W-:Y:S02]  /*09a0*/  LOP3.LUT R0, R0, 0xffffff80, RZ, 0xc0, !PT ;  /* 0xffffff8000007812 */ /* 0x000fe400078ec0ff */
[----:B0-----:R-:W-:-:S03]  /*09b0*/  ISETP.NE.OR P0, PT, R6, RZ, !P0 ;  /* 0x000000ff0600720c */ /* 0x001fc60004705670 */
[----:B------:R-:W-:Y:S01]  /*09c0*/  IMAD.IADD R10, R11, 0x1, -R0 ;  /* 0x000000010b0a7824 */ /* 0x000fe200078e0a00 */
[----:B--2---:R-:W-:Y:S02]  /*09d0*/  ISETP.NE.OR P1, PT, R3, RZ, !P1 ;  /* 0x000000ff0300720c */ /* 0x004fe40004f25670 */
[----:B------:R-:W-:Y:S02]  /*09e0*/  SHF.R.S32.HI R3, RZ, 0x1f, R2 ;  /* 0x0000001fff037819 */ /* 0x000fe40000011402 */
[----:B---3--:R-:W-:Y:S02]  /*09f0*/  R2UR UR15, R4 ;  /* 0x00000000040f72ca */ /* 0x008fe400000e0000 */
[----:B------:R-:W-:-:S03]  /*0a00*/  LEA.HI R3, R3, R2, RZ, 0x2 ;  /* 0x0000000203037211 */ /* 0x000fc600078f10ff */
[----:B------:R-:W-:Y:S01]  /*0a10*/  VOTEU.ALL UP0, P0 ;  /* 0x00000000003f7886 */ /* 0x000fe20000000000 */
[----:B------:R-:W-:-:S03]  /*0a20*/  LOP3.LUT R3, R3, 0xfffffffc, RZ, 0xc0, !PT ;  /* 0xfffffffc03037812 */ /* 0x000fc600078ec0ff */
[----:B------:R-:W-:Y:S01]  /*0a30*/  VOTEU.ALL UP1, P1 ;  /* 0x00000000003f7886 */ /* 0x000fe20000820000 */
[----:B------:R-:W0:Y:S01]  /*0a40*/  @!UP0 S2UR UR7, SR_CgaCtaId ;  /* 0x00000000000789c3 */ /* 0x000e220000008800 */
[----:B------:R-:W-:Y:S01]  /*0a50*/  @!UP0 UMOV UR6, 0x400 ;  /* 0x0000040000068882 */ /* 0x000fe20000000000 */
[----:B------:R-:W-:-:S04]  /*0a60*/  @!UP0 UIADD3 UR4, -UR4, 0x100000, URZ ;  /* 0x0010000004048890 */ /* 0x000fc8000fffe13f */
[----:B------:R-:W-:Y:S02]  /*0a70*/  @!UP0 USHF.L.U32 UR5, UR4, 0xb, URZ ;  /* 0x0000000b04058899 */ /* 0x000fe4000800063f */
[----:B------:R-:W-:Y:S01]  /*0a80*/  @!UP0 USHF.L.U32 UR4, UR4, 0x1, URZ ;  /* 0x0000000104048899 */ /* 0x000fe2000800063f */
[----:B------:R-:W-:Y:S01]  /*0a90*/  IMAD.IADD R20, R2, 0x1, -R3 ;  /* 0x0000000102147824 */ /* 0x000fe200078e0a03 */
[----:B------:R-:W-:Y:S01]  /*0aa0*/  @!UP1 UMOV UR9, 0x400 ;  /* 0x0000040000099882 */ /* 0x000fe20000000000 */
[----:B------:R-:W-:Y:S01]  /*0ab0*/  VOTEU.ALL UP2, P1 ;  /* 0x00000000003f7886 */ /* 0x000fe20000840000 */
[----:B------:R-:W-:Y:S01]  /*0ac0*/  VOTEU.ALL UP3, P1 ;  /* 0x00000000003f7886 */ /* 0x000fe20000860000 */
[----:B------:R-:W-:Y:S01]  /*0ad0*/  VOTEU.ALL UP4, P1 ;  /* 0x00000000003f7886 */ /* 0x000fe20000880000 */
[----:B------:R-:W1:Y:S01]  /*0ae0*/  @!UP1 S2UR UR10, SR_CgaCtaId ;  /* 0x00000000000a99c3 */ /* 0x000e620000008800 */
[----:B------:R-:W-:Y:S01]  /*0af0*/  VOTEU.ALL UP5, P1 ;  /* 0x00000000003f7886 */ /* 0x000fe200008a0000 */
[----:B0-----:R-:W-:-:S02]  /*0b00*/  @!UP0 ULEA UR8, UR7, UR6, 0x18 ;  /* 0x0000000607088291 */ /* 0x001fc4000f8ec03f */
[----:B------:R-:W-:-:S04]  /*0b10*/  @!UP1 UIADD3 UR6, -UR11, 0x100000, URZ ;  /* 0x001000000b069890 */ /* 0x000fc8000fffe13f */
[----:B------:R-:W-:Y:S02]  /*0b20*/  @!UP1 USHF.L.U32 UR7, UR6, 0xb, URZ ;  /* 0x0000000b06079899 */ /* 0x000fe4000800063f */
[----:B------:R-:W-:Y:S01]  /*0b30*/  @!UP1 USHF.L.U32 UR6, UR6, 0x1, URZ ;  /* 0x0000000106069899 */ /* 0x000fe2000800063f */
[----:B------:R-:W-:Y:S01]  /*0b40*/  VOTEU.ALL UP0, P0 ;  /* 0x00000000003f7886 */ /* 0x000fe20000000000 */
[----:B-1----:R-:W-:Y:S01]  /*0b50*/  @!UP1 ULEA UR9, UR10, UR9, 0x18 ;  /* 0x000000090a099291 */ /* 0x002fe2000f8ec03f */
[----:B------:R-:W-:Y:S02]  /*0b60*/  VOTEU.ALL UP1, P0 ;  /* 0x00000000003f7886 */ /* 0x000fe40000020000 */
[----:B------:R-:W-:Y:S01]  /*0b70*/  ULDC.64 UR10, c[0x0][0x598] ;  /* 0x00016600000a7ab9 */ /* 0x000fe20000000a00 */
[----:B------:R-:W-:Y:S01]  /*0b80*/  ISETP.NE.AND P0, PT, R20, 0x3, PT ;  /* 0x000000031400780c */ /* 0x000fe20003f05270 */
[----:B------:R-:W0:Y:S02]  /*0b90*/  FENCE.VIEW.ASYNC.S ;  /* 0x00000000000073c6 */ /* 0x000e240000000000 */
[----:B0-----:R0:W1:Y:S01]  /*0ba0*/  @!UP0 SYNCS.EXCH.64 URZ, [UR8+0x350], UR4 ;  /* 0x00035004083f85b2 */ /* 0x0010620008000100 */
[----:B------:R-:W-:-:S02]  /*0bb0*/  ISETP.NE.U32.AND P1, PT, RZ, UR10, PT ;  /* 0x0000000aff007c0c */ /* 0x000fc4000bf25070 */
[----:B------:R-:W-:Y:S02]  /*0bc0*/  ISETP.EQ.OR P0, PT, R20, RZ, !P0 ;  /* 0x000000ff1400720c */ /* 0x000fe40004702670 */
[----:B------:R-:W-:Y:S02]  /*0bd0*/  ISETP.NE.AND.EX P1, PT, RZ, UR11, PT, P1 ;  /* 0x0000000bff007c0c */ /* 0x000fe4000bf25310 */
[----:B------:R-:W-:-:S04]  /*0be0*/  ISETP.EQ.AND P0, PT, R5, RZ, P0 ;  /* 0x000000ff0500720c */ /* 0x000fc80000702270 */
[----:B------:R-:W-:-:S04]  /*0bf0*/  SEL R7, RZ, 0x1, !P0 ;  /* 0x00000001ff077807 */ /* 0x000fc80004000000 */
[----:B------:R-:W-:Y:S01]  /*0c00*/  SEL R7, R7, 0x2, P3 ;  /* 0x0000000207077807 */ /* 0x000fe20001800000 */
[----:B------:R0:W1:Y:S01]  /*0c10*/  @!UP1 SYNCS.EXCH.64 URZ, [UR8+0x358], UR4 ;  /* 0x00035804083f95b2 */ /* 0x0000620008000100 */
[----:B------:R-:W-:Y:S01]  /*0c20*/  NOP ;  /* 0x0000000000007918 */ /* 0x000fe20000000000 */
[----:B------:R0:W1:Y:S01]  /*0c30*/  @!UP2 SYNCS.EXCH.64 URZ, [UR9+0x330], UR6 ;  /* 0x00033006093fa5b2 */ /* 0x0000620008000100 */
[----:B------:R0:W1:Y:S01]  /*0c40*/  @!UP3 SYNCS.EXCH.64 URZ, [UR9+0x338], UR6 ;  /* 0x00033806093fb5b2 */ /* 0x0000620008000100 */
[----:B------:R0:W1:Y:S01]  /*0c50*/  @!UP4 SYNCS.EXCH.64 URZ, [UR9+0x340], UR6 ;  /* 0x00034006093fc5b2 */ /* 0x0000620008000100 */
[----:B------:R0:W1:Y:S01]  /*0c60*/  @!UP5 SYNCS.EXCH.64 URZ, [UR9+0x348], UR6 ;  /* 0x00034806093fd5b2 */ /* 0x0000620008000100 */
[----:B------:R-:W-:Y:S01]  /*0c70*/  NOP ;  /* 0x0000000000007918 */ /* 0x000fe20000000000 */
[----:B-1----:R-:W-:Y:S06]  /*0c80*/  BAR.SYNC.DEFER_BLOCKING 0x0 ;  /* 0x0000000000007b1d */ /* 0x002fec0000010000 */
[----:B0-----:R-:W-:Y:S05]  /*0c90*/  @!P1 BRA `(.L_x_4) ;  /* 0x00000000001c9947 */ /* 0x001fea0003800000 */
[----:B------:R-:W0:Y:S02]  /*0ca0*/  LDC.64 R2, c[0x0][0x598] ;  /* 0x00016600ff027b82 */ /* 0x000e240000000a00 */
[----:B0-----:R-:W2:Y:S02]  /*0cb0*/  LDG.E.64 R2, desc[UR18][R2.64] ;  /* 0x0000001202027981 */ /* 0x001ea4000c1e1b00 */
[----:B--2---:R-:W-:-:S04]  /*0cc0*/  ISETP.NE.U32.AND P0, PT, R2, RZ, PT ;  /* 0x000000ff0200720c */ /* 0x004fc80003f05070 */
[----:B------:R-:W-:-:S13]  /*0cd0*/  ISETP.NE.AND.EX P0, PT, R3, RZ, PT, P0 ;  /* 0x000000ff0300720c */ /* 0x000fda0003f05300 */
[----:B------:R-:W-:Y:S05]  /*0ce0*/  @!P0 BRA `(.L_x_4) ;  /* 0x0000000000088947 */ /* 0x000fea0003800000 */
[----:B------:R2:W5:Y:S01]  /*0cf0*/  LD.E R12, desc[UR18][R2.64] ;  /* 0x00000012020c7980 */ /* 0x000562000c101900 */
[----:B------:R-:W-:Y:S05]  /*0d00*/  BRA `(.L_x_5) ;  /* 0x0000000000207947 */ /* 0x000fea0003800000 */
.L_x_4:
[----:B------:R-:W-:Y:S02]  /*0d10*/  ULDC.64 UR4, c[0x0][0x588] ;  /* 0x0001620000047ab9 */ /* 0x000fe40000000a00 */
[----:B------:R-:W-:-:S04]  /*0d20*/  ISETP.NE.U32.AND P0, PT, RZ, UR4, PT ;  /* 0x00000004ff007c0c */ /* 0x000fc8000bf05070 */
[----:B------:R-:W-:-:S13]  /*0d30*/  ISETP.NE.AND.EX P0, PT, RZ, UR5, PT, P0 ;  /* 0x00000005ff007c0c */ /* 0x000fda000bf05300 */
[----:B------:R-:W-:Y:S05]  /*0d40*/  @!P0 BRA `(.L_x_6) ;  /* 0x00000000000c8947 */ /* 0x000fea0003800000 */
[----:B------:R-:W0:Y:S02]  /*0d50*/  LDC.64 R12, c[0x0][0x588] ;  /* 0x00016200ff0c7b82 */ /* 0x000e240000000a00 */
[----:B0-----:R0:W5:Y:S01]  /*0d60*/  LDG.E R12, desc[UR18][R12.64] ;  /* 0x000000120c0c7981 */ /* 0x001162000c1e1900 */
[----:B------:R-:W-:Y:S05]  /*0d70*/  BRA `(.L_x_5) ;  /* 0x0000000000047947 */ /* 0x000fea0003800000 */
.L_x_6:
[----:B------:R-:W1:Y:S02]  /*0d80*/  LDC R12, c[0x0][0x580] ;  /* 0x00016000ff0c7b82 */ /* 0x000e640000000800 */
.L_x_5:
[----:B------:R-:W-:Y:S02]  /*0d90*/  ULDC.64 UR4, c[0x0][0x5a0] ;  /* 0x0001680000047ab9 */ /* 0x000fe40000000a00 */
[----:B------:R-:W-:-:S04]  /*0da0*/  ISETP.NE.U32.AND P0, PT, RZ, UR4, PT ;  /* 0x00000004ff007c0c */ /* 0x000fc8000bf05070 */
[----:B------:R-:W-:-:S13]  /*0db0*/  ISETP.NE.AND.EX P0, PT, RZ, UR5, PT, P0 ;  /* 0x00000005ff007c0c */ /* 0x000fda000bf05300 */
[----:B------:R-:W-:Y:S05]  /*0dc0*/  @!P0 BRA `(.L_x_7) ;  /* 0x00000000001c8947 */ /* 0x000fea0003800000 */
[----:B--2---:R-:W2:Y:S02]  /*0dd0*/  LDC.64 R2, c[0x0][0x5a0] ;  /* 0x00016800ff027b82 */ /* 0x004ea40000000a00 */
[----:B--2---:R-:W2:Y:S02]  /*0de0*/  LDG.E.64 R2, desc[UR18][R2.64] ;  /* 0x0000001202027981 */ /* 0x004ea4000c1e1b00 */
[----:B--2---:R-:W-:-:S04]  /*0df0*/  ISETP.NE.U32.AND P0, PT, R2, RZ, PT ;  /* 0x000000ff0200720c */ /* 0x004fc80003f05070 */
[----:B------:R-:W-:-:S13]  /*0e00*/  ISETP.NE.AND.EX P0, PT, R3, RZ, PT, P0 ;  /* 0x000000ff0300720c */ /* 0x000fda0003f05300 */
[----:B------:R-:W-:Y:S05]  /*0e10*/  @!P0 BRA `(.L_x_7) ;  /* 0x0000000000088947 */ /* 0x000fea0003800000 */
[----:B0-----:R4:W5:Y:S01]  /*0e20*/  LD.E R13, desc[UR18][R2.64] ;  /* 0x00000012020d7980 */ /* 0x001962000c101900 */
[----:B------:R-:W-:Y:S05]  /*0e30*/  BRA `(.L_x_8) ;  /* 0x0000000000207947 */ /* 0x000fea0003800000 */
.L_x_7:
[----:B------:R-:W-:Y:S02]  /*0e40*/  ULDC.64 UR4, c[0x0][0x590] ;  /* 0x0001640000047ab9 */ /* 0x000fe40000000a00 */
[----:B------:R-:W-:-:S04]  /*0e50*/  ISETP.NE.U32.AND P0, PT, RZ, UR4, PT ;  /* 0x00000004ff007c0c */ /* 0x000fc8000bf05070 */
[----:B------:R-:W-:-:S13]  /*0e60*/  ISETP.NE.AND.EX P0, PT, RZ, UR5, PT, P0 ;  /* 0x00000005ff007c0c */ /* 0x000fda000bf05300 */
[----:B------:R-:W-:Y:S05]  /*0e70*/  @!P0 BRA `(.L_x_9) ;  /* 0x00000000000c8947 */ /* 0x000fea0003800000 */
[----:B--2---:R-:W0:Y:S02]  /*0e80*/  LDC.64 R2, c[0x0][0x590] ;  /* 0x00016400ff027b82 */ /* 0x004e240000000a00 */
[----:B0-----:R3:W5:Y:S01]  /*0e90*/  LDG.E R13, desc[UR18][R2.64] ;  /* 0x00000012020d7981 */ /* 0x001762000c1e1900 */
[----:B------:R-:W-:Y:S05]  /*0ea0*/  BRA `(.L_x_8) ;  /* 0x0000000000047947 */ /* 0x000fea0003800000 */
.L_x_9:
[----:B0-----:R-:W0:Y:S02]  /*0eb0*/  LDC R13, c[0x0][0x584] ;  /* 0x00016100ff0d7b82 */ /* 0x001e240000000800 */
.L_x_8:
[----:B------:R-:W1:Y:S01]  /*0ec0*/  LDC R0, c[0x0][0x65c] ;  /* 0x00019700ff007b82 */ /* 0x000e620000000800 */
[----:B------:R-:W2:Y:S01]  /*0ed0*/  S2R R21, SR_CTAID.Y ;  /* 0x0000000000157919 */ /* 0x000ea20000002600 */
[----:B------:R-:W-:Y:S01]  /*0ee0*/  ULDC UR8, c[0x0][0x28c] ;  /* 0x0000a30000087ab9 */ /* 0x000fe20000000800 */
[----:B------:R-:W-:Y:S01]  /*0ef0*/  ISETP.NE.AND P0, PT, R5, 0x2, PT ;  /* 0x000000020500780c */ /* 0x000fe20003f05270 */
[----:B------:R-:W-:Y:S01]  /*0f00*/  UIADD3 UR8, UR8, 0x1f, URZ ;  /* 0x0000001f08087890 */ /* 0x000fe2000fffe03f */
[----:B------:R-:W0:Y:S01]  /*0f10*/  S2R R14, SR_CTAID.X ;  /* 0x00000000000e7919 */ /* 0x000e220000002500 */
[----:B------:R-:W-:Y:S01]  /*0f20*/  UMOV UR5, URZ ;  /* 0x0000003f00057c82 */ /* 0x000fe20008000000 */
[----:B------:R-:W-:Y:S01]  /*0f30*/  UMOV UR4, URZ ;  /* 0x0000003f00047c82 */ /* 0x000fe20008000000 */
[----:B------:R-:W-:-:S04]  /*0f40*/  USHF.R.S32.HI UR9, URZ, 0x1f, UR8 ;  /* 0x0000001f3f097899 */ /* 0x000fc80008011408 */
[----:B------:R-:W-:-:S04]  /*0f50*/  ULEA.HI UR9, UR9, UR8, URZ, 0x5 ;  /* 0x0000000809097291 */ /* 0x000fc8000f8f283f */
[----:B------:R-:W-:Y:S01]  /*0f60*/  USHF.R.S32.HI UR13, URZ, 0x5, UR9 ;  /* 0x000000053f0d7899 */ /* 0x000fe20008011409 */
[----:B-1----:R-:W-:-:S13]  /*0f70*/  ISETP.NE.AND P3, PT, R0, 0x1, PT ;  /* 0x000000010000780c */ /* 0x002fda0003f65270 */
[----:B------:R-:W0:Y:S01]  /*0f80*/  @P3 LDC R15, c[0x0][0x10] ;  /* 0x00000400ff0f3b82 */ /* 0x000e220000000800 */
[----:B--234-:R-:W-:Y:S02]  /*0f90*/  @P3 IMAD.MOV.U32 R2, RZ, RZ, R21 ;  /* 0x000000ffff023224 */ /* 0x01cfe400078e0015 */
[----:B------:R-:W-:Y:S02]  /*0fa0*/  @P3 IMAD.MOV.U32 R3, RZ, RZ, RZ ;  /* 0x000000ffff033224 */ /* 0x000fe400078e00ff */
[----:B------:R-:W-:-:S03]  /*0fb0*/  @P3 IMAD.MOV.U32 R5, RZ, RZ, RZ ;  /* 0x000000ffff053224 */ /* 0x000fc600078e00ff */
[----:B------:R-:W1:Y:S01]  /*0fc0*/  @!P3 LDC R9, c[0x0][0xc] ;  /* 0x00000300ff09bb82 */ /* 0x000e620000000800 */
[----:B------:R-:W-:Y:S01]  /*0fd0*/  ULDC UR6, c[0x0][0xc] ;  /* 0x0000030000067ab9 */ /* 0x000fe20000000800 */
[----:B------:R-:W-:Y:S02]  /*0fe0*/  ULDC UR7, c[0x0][0x10] ;  /* 0x0000040000077ab9 */ /* 0x000fe40000000800 */
[----:B------:R-:W-:-:S04]  /*0ff0*/  UIMAD.WIDE.U32 UR6, UR6, UR7, URZ ;  /* 0x00000007060672a5 */ /* 0x000fc8000f8e003f */
[----:B------:R-:W2:Y:S01]  /*1000*/  LDC R8, c[0x0][0x14] ;  /* 0x00000500ff087b82 */ /* 0x000ea20000000800 */
[----:B0-----:R-:W-:-:S04]  /*1010*/  @P3 IMAD.WIDE.U32 R2, R14, R15, R2 ;  /* 0x0000000f0e023225 */ /* 0x001fc800078e0002 */
[----:B------:R-:W-:Y:S02]  /*1020*/  IMAD.MOV.U32 R15, RZ, RZ, RZ ;  /* 0x000000ffff0f7224 */ /* 0x000fe400078e00ff */
[----:B------:R-:W-:Y:S02]  /*1030*/  @P3 IMAD.IADD R3, R3, 0x1, R5 ;  /* 0x0000000103033824 */ /* 0x000fe400078e0205 */
[----:B-1----:R-:W-:-:S04]  /*1040*/  @!P3 IMAD.WIDE.U32 R4, R9, R21, R14 ;  /* 0x000000150904b225 */ /* 0x002fc800078e000e */
[----:B------:R-:W-:Y:S02]  /*1050*/  @!P3 IMAD.MOV.U32 R2, RZ, RZ, R4 ;  /* 0x000000ffff02b224 */ /* 0x000fe400078e0004 */
[----:B------:R-:W-:Y:S02]  /*1060*/  @!P3 IMAD.MOV.U32 R3, RZ, RZ, R5 ;  /* 0x000000ffff03b224 */ /* 0x000fe400078e0005 */
[C---:B--2---:R-:W-:Y:S02]  /*1070*/  IMAD R17, R8.reuse, UR7, RZ ;  /* 0x0000000708117c24 */ /* 0x044fe4000f8e02ff */
[----:B------:R-:W-:Y:S01]  /*1080*/  IMAD.WIDE.U32 R8, R8, UR6, RZ ;  /* 0x0000000608087c25 */ /* 0x000fe2000f8e00ff */
[----:B------:R-:W-:-:S03]  /*1090*/  ULDC.64 UR6, c[0x0][0x650] ;  /* 0x0001940000067ab9 */ /* 0x000fc60000000a00 */
[----:B------:R-:W-:Y:S01]  /*10a0*/  IMAD.IADD R0, R9, 0x1, R17 ;  /* 0x0000000109007824 */ /* 0x000fe200078e0211 */
[----:B------:R-:W-:Y:S06]  /*10b0*/  @P0 BRA `(.L_x_10) ;  /* 0x0000000000200947 */ /* 0x000fec0003800000 */
[----:B------:R-:W-:Y:S01]  /*10c0*/  UISETP.GE.U32.AND UP0, UPT, UR13, 0x32, UPT ;  /* 0x000000320d00788c */ /* 0x000fe2000bf06070 */
[----:B------:R-:W-:Y:S01]  /*10d0*/  IADD3 R2, P0, R2, R8, RZ ;  /* 0x0000000802027210 */ /* 0x000fe20007f1e0ff */
[----:B------:R-:W-:-:S04]  /*10e0*/  UIMAD.WIDE.U32 UR4, UR13, 0x51eb851f, URZ ;  /* 0x51eb851f0d0478a5 */ /* 0x000fc8000f8e003f */
[----:B------:R-:W-:Y:S01]  /*10f0*/  USHF.R.U32.HI UR5, URZ, 0x4, UR5 ;  /* 0x000000043f057899 */ /* 0x000fe20008011605 */
[----:B------:R-:W-:Y:S02]  /*1100*/  IMAD.X R3, R0, 0x1, R3, P0 ;  /* 0x0000000100037824 */ /* 0x000fe400000e0603 */
[----:B------:R-:W-:Y:S02]  /*1110*/  UMOV UR4, URZ ;  /* 0x0000003f00047c82 */ /* 0x000fe40008000000 */
[----:B------:R-:W-:Y:S02]  /*1120*/  @UP0 ULOP3.LUT UR4, UR5, 0x1, URZ, 0xc0, !UPT ;  /* 0x0000000105040892 */ /* 0x000fe4000f8ec03f */
[----:B------:R-:W-:-:S12]  /*1130*/  UIMAD UR5, UR5, -0x32, UR13 ;  /* 0xffffffce050578a4 */ /* 0x000fd8000f8e020d */
.L_x_10:
[----:B------:R-:W-:Y:S01]  /*1140*/  ISETP.GE.U32.AND P0, PT, R2, UR6, PT ;  /* 0x0000000602007c0c */ /* 0x000fe2000bf06070 */
[----:B------:R-:W-:Y:S01]  /*1150*/  IMAD.MOV.U32 R6, RZ, RZ, -0x1 ;  /* 0xffffffffff067424 */ /* 0x000fe200078e00ff */
[----:B------:R-:W-:Y:S01]  /*1160*/  PRMT R16, RZ, 0x7610, R16 ;  /* 0x00007610ff107816 */ /* 0x000fe20000000010 */
[----:B------:R-:W-:Y:S01]  /*1170*/  IMAD.MOV.U32 R5, RZ, RZ, -0x1 ;  /* 0xffffffffff057424 */ /* 0x000fe200078e00ff */
[----:B------:R-:W-:Y:S01]  /*1180*/  ISETP.GE.U32.AND.EX P0, PT, R3, UR7, PT, P0 ;  /* 0x0000000703007c0c */ /* 0x000fe2000bf06100 */
[----:B------:R-:W-:-:S12]  /*1190*/  IMAD.MOV.U32 R4, RZ, RZ, -0x1 ;  /* 0xffffffffff047424 */ /* 0x000fd800078e00ff */
[----:B------:R-:W-:Y:S05]  /*11a0*/  @P0 BRA `(.L_x_11) ;  /* 0x00000004005c0947 */ /* 0x000fea0003800000 */
[----:B------:R-:W0:Y:S01]  /*11b0*/  LDC.64 R24, c[0x0][0x628] ;  /* 0x00018a00ff187b82 */ /* 0x000e220000000a00 */
[----:B------:R-:W-:Y:S02]  /*11c0*/  IMAD.MOV.U32 R4, RZ, RZ, R2 ;  /* 0x000000ffff047224 */ /* 0x000fe400078e0002 */
[----:B------:R-:W-:-:S05]  /*11d0*/  IMAD.MOV.U32 R5, RZ, RZ, R3 ;  /* 0x000000ffff057224 */ /* 0x000fca00078e0003 */
[----:B------:R-:W1:Y:S08]  /*11e0*/  LDC R6, c[0x0][0x630] ;  /* 0x00018c00ff067b82 */ /* 0x000e700000000800 */
[----:B------:R-:W2:Y:S01]  /*11f0*/  LDC.64 R26, c[0x0][0x620] ;  /* 0x00018800ff1a7b82 */ /* 0x000ea20000000a00 */
[----:B0-----:R-:W-:-:S04]  /*1200*/  ISETP.NE.U32.AND P0, PT, R24, RZ, PT ;  /* 0x000000ff1800720c */ /* 0x001fc80003f05070 */
[----:B------:R-:W-:-:S13]  /*1210*/  ISETP.NE.AND.EX P0, PT, R25, RZ, PT, P0 ;  /* 0x000000ff1900720c */ /* 0x000fda0003f05300 */
[----:B-12---:R-:W-:Y:S05]  /*1220*/  @!P0 BRA `(.L_x_12) ;  /* 0x0000000000288947 */ /* 0x006fea0003800000 */
[----:B------:R-:W0:Y:S02]  /*1230*/  LDC R19, c[0x0][0x634] ;  /* 0x00018d00ff137b82 */ /* 0x000e240000000800 */
[----:B0-----:R-:W-:-:S05]  /*1240*/  IADD3 R19, P0, R2, R19, RZ ;  /* 0x0000001302137210 */ /* 0x001fca0007f1e0ff */
[----:B------:R-:W-:-:S04]  /*1250*/  IMAD.X R23, RZ, RZ, R3, P0 ;  /* 0x000000ffff177224 */ /* 0x000fc800000e0603 */
[----:B------:R-:W-:-:S04]  /*1260*/  IMAD.WIDE.U32 R4, R23, R24, RZ ;  /* 0x0000001817047225 */ /* 0x000fc800078e00ff */
[----:B------:R-:W-:-:S04]  /*1270*/  IMAD.WIDE.U32 R16, P0, R19, R25, R4 ;  /* 0x0000001913107225 */ /* 0x000fc80007800004 */
[----:B------:R-:W-:-:S04]  /*1280*/  IMAD.WIDE.U32 R4, R19, R24, RZ ;  /* 0x0000001813047225 */ /* 0x000fc800078e00ff */
[----:B------:R-:W-:Y:S01]  /*1290*/  IMAD.X R19, RZ, RZ, RZ, P0 ;  /* 0x000000ffff137224 */ /* 0x000fe200000e06ff */
[----:B------:R-:W-:Y:S01]  /*12a0*/  IADD3 RZ, P0, R5, R16, RZ ;  /* 0x0000001005ff7210 */ /* 0x000fe20007f1e0ff */
[----:B------:R-:W-:-:S04]  /*12b0*/  IMAD.MOV.U32 R18, RZ, RZ, R17 ;  /* 0x000000ffff127224 */ /* 0x000fc800078e0011 */
[----:B------:R-:W-:-:S08]  /*12c0*/  IMAD.WIDE.U32.X R4, R23, R25, R18, P0 ;  /* 0x0000001917047225 */ /* 0x000fd000000e0412 */
.L_x_12:
[--C-:B------:R-:W-:Y:S01]  /*12d0*/  SHF.R.U64 R32, R4, R6, R5.reuse ;  /* 0x0000000604207219 */ /* 0x100fe20000001205 */
[----:B------:R-:W0:Y:S01]  /*12e0*/  LDC.64 R28, c[0x0][0x640] ;  /* 0x00019000ff1c7b82 */ /* 0x000e220000000a00 */
[----:B------:R-:W-:Y:S01]  /*12f0*/  I2FP.F32.U32 R4, R14 ;  /* 0x0000000e00047245 */ /* 0x000fe20000201000 */
[----:B------:R-:W-:Y:S01]  /*1300*/  ULDC UR6, c[0x0][0x150] ;  /* 0x0000540000067ab9 */ /* 0x000fe20000000800 */
[----:B------:R-:W-:Y:S02]  /*1310*/  SHF.R.U32.HI R5, RZ, R6, R5 ;  /* 0x00000006ff057219 */ /* 0x000fe40000011605 */
[----:B------:R-:W-:Y:S01]  /*1320*/  IADD3 R17, P0, RZ, -R32, RZ ;  /* 0x80000020ff117210 */ /* 0x000fe20007f1e0ff */
[----:B------:R-:W-:Y:S01]  /*1330*/  FMUL R6, R4, UR6 ;  /* 0x0000000604067c20 */ /* 0x000fe20008400000 */
[----:B------:R-:W-:Y:S01]  /*1340*/  ULDC UR6, c[0x0][0x154] ;  /* 0x0000550000067ab9 */ /* 0x000fe20000000800 */
[----:B------:R-:W1:Y:S02]  /*1350*/  LDC R18, c[0x0][0x618] ;  /* 0x00018600ff127b82 */ /* 0x000e640000000800 */
[----:B------:R-:W-:-:S02]  /*1360*/  IMAD.X R19, RZ, RZ, ~R5, P0 ;  /* 0x000000ffff137224 */ /* 0x000fc400000e0e05 */
[----:B------:R-:W2:Y:S01]  /*1370*/  F2I.U32.TRUNC.NTZ R6, R6 ;  /* 0x0000000600067305 */ /* 0x000ea2000020f000 */
[----:B------:R-:W-:-:S03]  /*1380*/  IMAD.WIDE.U32 R4, R17, R26, R2 ;  /* 0x0000001a11047225 */ /* 0x000fc600078e0002 */
[----:B------:R-:W3:Y:S01]  /*1390*/  LDC R15, c[0x0][0x144] ;  /* 0x00005100ff0f7b82 */ /* 0x000ee20000000800 */
[----:B------:R-:W-:-:S04]  /*13a0*/  IMAD R16, R19, R26, RZ ;  /* 0x0000001a13107224 */ /* 0x000fc800078e02ff */
[----:B------:R-:W-:-:S03]  /*13b0*/  IMAD R17, R17, R27, R16 ;  /* 0x0000001b11117224 */ /* 0x000fc600078e0210 */
[----:B------:R-:W4:Y:S01]  /*13c0*/  LDC R22, c[0x0][0x608] ;  /* 0x00018200ff167b82 */ /* 0x000f220000000800 */
[----:B------:R-:W-:Y:S01]  /*13d0*/  IMAD.IADD R17, R5, 0x1, R17 ;  /* 0x0000000105117824 */ /* 0x000fe200078e0211 */
[----:B0-----:R-:W-:Y:S01]  /*13e0*/  ISETP.NE.U32.AND P0, PT, R28, RZ, PT ;  /* 0x000000ff1c00720c */ /* 0x001fe20003f05070 */
[----:B--2---:R-:W-:-:S03]  /*13f0*/  IMAD.MOV R5, RZ, RZ, -R6 ;  /* 0x000000ffff057224 */ /* 0x004fc600078e0a06 */
[----:B------:R-:W-:Y:S02]  /*1400*/  ISETP.NE.AND.EX P0, PT, R29, RZ, PT, P0 ;  /* 0x000000ff1d00720c */ /* 0x000fe40003f05300 */
[----:B------:R-:W0:Y:S01]  /*1410*/  LDC R19, c[0x0][0x658] ;  /* 0x00019600ff137b82 */ /* 0x000e220000000800 */
[-CC-:B-1----:R-:W-:Y:S02]  /*1420*/  SHF.R.U64 R26, R4, R18.reuse, R17.reuse ;  /* 0x00000012041a7219 */ /* 0x182fe40000001211 */
[----:B------:R-:W-:Y:S02]  /*1430*/  I2FP.F32.U32 R4, R21 ;  /* 0x0000001500047245 */ /* 0x000fe40000201000 */
[----:B------:R-:W-:Y:S01]  /*1440*/  SHF.R.U32.HI R17, RZ, R18, R17 ;  /* 0x00000012ff117219 */ /* 0x000fe20000011611 */
[----:B------:R-:W-:Y:S02]  /*1450*/  IMAD.MOV.U32 R18, RZ, RZ, 0x1 ;  /* 0x00000001ff127424 */ /* 0x000fe400078e00ff */
[----:B------:R-:W1:Y:S01]  /*1460*/  LDC R24, c[0x0][0x148] ;  /* 0x00005200ff187b82 */ /* 0x000e620000000800 */
[----:B---3--:R-:W-:-:S02]  /*1470*/  IMAD R6, R15, R5, R14 ;  /* 0x000000050f067224 */ /* 0x008fc400078e020e */
[----:B------:R-:W-:Y:S01]  /*1480*/  FMUL R5, R4, UR6 ;  /* 0x0000000604057c20 */ /* 0x000fe20008400000 */
[----:B------:R-:W-:-:S04]  /*1490*/  IMAD.MOV.U32 R4, RZ, RZ, -0x1 ;  /* 0xffffffffff047424 */ /* 0x000fc800078e00ff */
[----:B------:R-:W2:Y:S01]  /*14a0*/  LDC R25, c[0x0][0x600] ;  /* 0x00018000ff197b82 */ /* 0x000ea20000000800 */
[-CC-:B----4-:R-:W-:Y:S02]  /*14b0*/  SHF.R.U64 R34, R26, R22.reuse, R17.reuse ;  /* 0x000000161a227219 */ /* 0x190fe40000001211 */
[----:B------:R-:W-:Y:S02]  /*14c0*/  SHF.R.U32.HI R14, RZ, R22, R17 ;  /* 0x00000016ff0e7219 */ /* 0x000fe40000011611 */
[----:B------:R3:W4:Y:S03]  /*14d0*/  F2I.U32.TRUNC.NTZ R22, R5 ;  /* 0x0000000500167305 */ /* 0x000726000020f000 */
[----:B------:R-:W1:Y:S01]  /*14e0*/  LDC R27, c[0x0][0x648] ;  /* 0x00019200ff1b7b82 */ /* 0x000e620000000800 */
[-C--:B0-----:R-:W-:Y:S02]  /*14f0*/  SHF.R.U64 R36, R34, R19.reuse, R14 ;  /* 0x0000001322247219 */ /* 0x081fe4000000120e */
[----:B------:R-:W-:-:S02]  /*1500*/  SHF.L.U32 R4, R4, R19, RZ ;  /* 0x0000001304047219 */ /* 0x000fc400000006ff */
[-C--:B------:R-:W-:Y:S02]  /*1510*/  SHF.R.U32.HI R14, RZ, R19.reuse, R14 ;  /* 0x00000013ff0e7219 */ /* 0x080fe4000001160e */
[----:B------:R-:W-:Y:S01]  /*1520*/  SHF.L.U32 R18, R18, R19, RZ ;  /* 0x0000001312127219 */ /* 0x000fe200000006ff */
[----:B------:R-:W0:Y:S01]  /*1530*/  LDC R31, c[0x0][0x638] ;  /* 0x00018e00ff1f7b82 */ /* 0x000e220000000800 */
[----:B------:R-:W-:Y:S01]  /*1540*/  LOP3.LUT R19, RZ, R4, RZ, 0x33, !PT ;  /* 0x00000004ff137212 */ /* 0x000fe200078e33ff */
[----:B------:R-:W-:Y:S02]  /*1550*/  IMAD.MOV.U32 R4, RZ, RZ, R36 ;  /* 0x000000ffff047224 */ /* 0x000fe400078e0024 */
[----:B---3--:R-:W-:-:S04]  /*1560*/  IMAD.MOV.U32 R5, RZ, RZ, R14 ;  /* 0x000000ffff057224 */ /* 0x008fc800078e000e */
[----:B------:R-:W3:Y:S01]  /*1570*/  LDC R30, c[0x0][0x610] ;  /* 0x00018400ff1e7b82 */ /* 0x000ee20000000800 */
[----:B----4-:R-:W-:Y:S05]  /*1580*/  @!P0 BRA `(.L_x_13) ;  /* 0x0000000000288947 */ /* 0x010fea0003800000 */
[----:B------:R-:W4:Y:S02]  /*1590*/  LDC R17, c[0x0][0x64c] ;  /* 0x00019300ff117b82 */ /* 0x000f240000000800 */
[----:B----4-:R-:W-:-:S05]  /*15a0*/  IADD3 R17, P0, R36, R17, RZ ;  /* 0x0000001124117210 */ /* 0x010fca0007f1e0ff */
        /* <DEDUP_REMOVED lines=8> */
.L_x_13:
[----:B-1----:R-:W-:Y:S01]  /*1630*/  SHF.R.U64 R4, R4, R27, R5 ;  /* 0x0000001b04047219 */ /* 0x002fe20000001205 */
[----:B--2---:R-:W-:Y:S01]  /*1640*/  VIADD R5, R25, 0xffffffff ;  /* 0xffffffff19057836 */ /* 0x004fe20000000000 */
[----:B------:R-:W-:Y:S01]  /*1650*/  LOP3.LUT R19, R34, R19, RZ, 0xc0, !PT ;  /* 0x0000001322137212 */ /* 0x000fe200078ec0ff */
[----:B------:R-:W-:Y:S02]  /*1660*/  IMAD.MOV R22, RZ, RZ, -R22 ;  /* 0x000000ffff167224 */ /* 0x000fe400078e0a16 */
[----:B------:R-:W-:Y:S01]  /*1670*/  IMAD.MOV R14, RZ, RZ, -R4 ;  /* 0x000000ffff0e7224 */ /* 0x000fe200078e0a04 */
[----:B------:R-:W-:Y:S01]  /*1680*/  LOP3.LUT R5, R26, R5, RZ, 0xc0, !PT ;  /* 0x000000051a057212 */ /* 0x000fe200078ec0ff */
[----:B------:R-:W-:Y:S02]  /*1690*/  IMAD R19, R18, R4, R19 ;  /* 0x0000000412137224 */ /* 0x000fe400078e0213 */
[----:B------:R-:W-:Y:S02]  /*16a0*/  @P3 IMAD R6, R24, R22, R21 ;  /* 0x0000001618063224 */ /* 0x000fe400078e0215 */
[----:B0-----:R-:W-:-:S02]  /*16b0*/  IMAD R4, R14, R31, R36 ;  /* 0x0000001f0e047224 */ /* 0x001fc400078e0224 */
[----:B---3--:R-:W-:Y:S02]  /*16c0*/  IMAD R6, R19, R30, R6 ;  /* 0x0000001e13067224 */ /* 0x008fe400078e0206 */
[----:B------:R-:W-:Y:S02]  /*16d0*/  IMAD R15, R4, R25, R5 ;  /* 0x00000019040f7224 */ /* 0x000fe400078e0205 */
[----:B------:R-:W-:Y:S02]  /*16e0*/  IMAD.MOV.U32 R16, RZ, RZ, 0x1 ;  /* 0x00000001ff107424 */ /* 0x000fe400078e00ff */
[----:B------:R-:W-:Y:S01]  /*16f0*/  IMAD.MOV.U32 R4, RZ, RZ, R32 ;  /* 0x000000ffff047224 */ /* 0x000fe200078e0020 */
[----:B------:R-:W-:Y:S02]  /*1700*/  SEL R5, R15, R6, !P3 ;  /* 0x000000060f057207 */ /* 0x000fe40005800000 */
[----:B------:R-:W-:-:S07]  /*1710*/  SEL R6, R6, R15, !P3 ;  /* 0x0000000f06067207 */ /* 0x000fce0005800000 */
.L_x_11:
[----:B------:R-:W-:Y:S05]  /*1720*/  @!P2 BRA `(.L_x_14) ;  /* 0x000000500034a947 */ /* 0x000fea0003800000 */
[----:B------:R-:W-:-:S13]  /*1730*/  ISETP.GT.U32.AND P0, PT, R33, 0x1, PT ;  /* 0x000000012100780c */ /* 0x000fda0003f04070 */
[----:B------:R-:W-:Y:S05]  /*1740*/  @P0 EXIT ;  /* 0x000000000000094d */ /* 0x000fea0003800000 */
.L_x_15:
[----:B------:R-:W-:-:S08]  /*1750*/  NOP ;  /* 0x0000000000007918 */ /* 0x000fd00000000000 */
[----:B------:R-:W0:Y:S02]  /*1760*/  USETMAXREG.TRY_ALLOC.CTAPOOL UP0, 0xe8 ;  /* 0x000000e8000079c8 */ /* 0x000e240008000600 */
[----:B0-----:R-:W-:-:S13]  /*1770*/  PLOP3.LUT P0, PT, PT, PT, UP0, 0x80, 0x0 ;  /* 0x000000000000781c */ /* 0x001fda0003f0f008 */
[----:B------:R-:W-:Y:S05]  /*1780*/  @!P0 BRA `(.L_x_15) ;  /* 0xfffffffc00f08947 */ /* 0x000fea000383ffff */
[----:B------:R-:W-:-:S13]  /*1790*/  LOP3.LUT P0, RZ, R16, 0xff, RZ, 0xc0, !PT ;  /* 0x000000ff10ff7812 */ /* 0x000fda000780c0ff */
[----:B------:R-:W-:Y:S05]  /*17a0*/  @!P0 EXIT ;  /* 0x000000000000894d */ /* 0x000fea0003800000 */
[----:B------:R-:W0:Y:S01]  /*17b0*/  S2UR UR6, SR_CgaCtaId ;  /* 0x00000000000679c3 */ /* 0x000e220000008800 */
[----:B------:R-:W-:Y:S01]  /*17c0*/  SHF.R.S32.HI R11, RZ, 0x1f, R10 ;  /* 0x0000001fff0b7819 */ /* 0x000fe2000001140a */
[----:B------:R-:W-:Y:S01]  /*17d0*/  UIADD3 UR7, UR15, -0x1, URZ ;  /* 0xffffffff0f077890 */ /* 0x000fe2000fffe03f */
[----:B------:R-:W-:Y:S01]  /*17e0*/  LOP3.LUT R100, R7, 0x1, RZ, 0xfc, !PT ;  /* 0x0000000107647812 */ /* 0x000fe200078efcff */
[----:B------:R-:W-:Y:S01]  /*17f0*/  UMOV UR12, 0x400 ;  /* 0x00000400000c7882 */ /* 0x000fe20000000000 */
[CC--:B------:R-:W-:Y:S01]  /*1800*/  LEA.HI R15, R11.reuse, R10.reuse, RZ, 0x2 ;  /* 0x0000000a0b0f7211 */ /* 0x0c0fe200078f10ff */
[----:B------:R-:W-:Y:S01]  /*1810*/  UISETP.LT.AND UP0, UPT, UR13, 0x1, UPT ;  /* 0x000000010d00788c */ /* 0x000fe2000bf01270 */
[----:B------:R-:W-:Y:S01]  /*1820*/  LEA.HI R16, R11, R10, RZ, 0x5 ;  /* 0x0000000a0b107211 */ /* 0x000fe200078f28ff */
[----:B------:R-:W-:Y:S01]  /*1830*/  USHF.L.U32 UR21, UR13, 0x1, URZ ;  /* 0x000000010d157899 */ /* 0x000fe2000800063f */
[--C-:B------:R-:W-:Y:S01]  /*1840*/  SHF.R.S32.HI R14, RZ, 0x2, R15.reuse ;  /* 0x00000002ff0e7819 */ /* 0x100fe2000001140f */
[----:B------:R-:W-:Y:S01]  /*1850*/  USEL UR14, UR13, 0x1, UP0 ;  /* 0x000000010d0e7887 */ /* 0x000fe20008000000 */
[----:B------:R-:W-:Y:S01]  /*1860*/  SHF.R.S32.HI R17, RZ, 0x1f, R15 ;  /* 0x0000001fff117819 */ /* 0x000fe2000001140f */
[----:B------:R-:W-:Y:S01]  /*1870*/  UISETP.NE.AND UP0, UPT, UR7, URZ, UPT ;  /* 0x0000003f0700728c */ /* 0x000fe2000bf05270 */
[----:B------:R-:W-:Y:S01]  /*1880*/  LOP3.LUT R11, R15, 0xfffffffc, RZ, 0xc0, !PT ;  /* 0xfffffffc0f0b7812 */ /* 0x000fe200078ec0ff */
[----:B------:R-:W-:Y:S01]  /*1890*/  UIADD3 UR14, -UR14, UR13, URZ ;  /* 0x0000000d0e0e7290 */ /* 0x000fe2000fffe13f */
[----:B------:R-:W-:-:S03]  /*18a0*/  LEA.HI R17, R17, R14, RZ, 0x3 ;  /* 0x0000000e11117211 */ /* 0x000fc600078f18ff */
[----:B------:R-:W-:Y:S01]  /*18b0*/  IMAD.IADD R18, R10, 0x1, -R11 ;  /* 0x000000010a127824 */ /* 0x000fe200078e0a0b */
[----:B------:R-:W-:Y:S01]  /*18c0*/  LOP3.LUT R17, R17, 0xfffffff8, RZ, 0xc0, !PT ;  /* 0xfffffff811117812 */ /* 0x000fe200078ec0ff */
[----:B0-----:R-:W-:-:S04]  /*18d0*/  ULEA UR12, UR6, UR12, 0x18 ;  /* 0x0000000c060c7291 */ /* 0x001fc8000f8ec03f */
[----:B------:R-:W-:Y:S01]  /*18e0*/  IMAD.IADD R14, R14, 0x1, -R17 ;  /* 0x000000010e0e7824 */ /* 0x000fe200078e0a11 */
[----:B------:R-:W-:Y:S01]  /*18f0*/  USHF.L.U32 UR6, UR7, 0x3, URZ ;  /* 0x0000000307067899 */ /* 0x000fe2000800063f */
[----:B------:R-:W-:Y:S01]  /*1900*/  SHF.R.S32.HI R17, RZ, 0x5, R16 ;  /* 0x00000005ff117819 */ /* 0x000fe20000011410 */
[----:B------:R-:W-:Y:S02]  /*1910*/  USEL UR7, URZ, 0x1, UP0 ;  /* 0x000000013f077887 */ /* 0x000fe40008000000 */
[----:B------:R-:W-:Y:S01]  /*1920*/  ULOP3.LUT UR6, UR6, 0x8, URZ, 0xc0, !UPT ;  /* 0x0000000806067892 */ /* 0x000fe2000f8ec03f */
[--C-:B------:R-:W-:Y:S01]  /*1930*/  SHF.R.S32.HI R15, RZ, 0x1f, R14.reuse ;  /* 0x0000001fff0f7819 */ /* 0x100fe2000001140e */
[C-C-:B------:R-:W-:Y:S01]  /*1940*/  IMAD R19, R17.reuse, -0x10, -R14.reuse ;  /* 0xfffffff011137824 */ /* 0x140fe200078e0a0e */
[----:B------:R-:W-:Y:S01]  /*1950*/  UIADD3 UR22, UR12, 0x330, URZ ;  /* 0x000003300c167890 */ /* 0x000fe2000fffe03f */
[----:B------:R-:W-:Y:S01]  /*1960*/  IMAD.U32 R101, RZ, RZ, UR7 ;  /* 0x00000007ff657e24 */ /* 0x000fe2000f8e00ff */
[----:B------:R-:W-:Y:S01]  /*1970*/  ULOP3.LUT UR23, UR6, 0x8, URZ, 0x3c, !UPT ;  /* 0x0000000806177892 */ /* 0x000fe2000f8e3c3f */
[----:B------:R-:W-:Y:S01]  /*1980*/  IMAD.WIDE R10, R17, 0x10, R14 ;  /* 0x00000010110a7825 */ /* 0x000fe200078e020e */
[----:B------:R-:W-:-:S02]  /*1990*/  ULOP3.LUT UR16, UR6, 0x18, URZ, 0x3c, !UPT ;  /* 0x0000001806107892 */ /* 0x000fc4000f8e3c3f */
[----:B------:R-:W-:Y:S01]  /*19a0*/  ULEA UR15, UR15, UR22, 0x3 ;  /* 0x000000160f0f7291 */ /* 0x000fe2000f8e183f */
[----:B------:R-:W-:Y:S02]  /*19b0*/  ULDC UR6, c[0x0][0x284] ;  /* 0x0000a10000067ab9 */ /* 0x000fe40000000800 */
[----:B------:R-:W-:-:S09]  /*19c0*/  VIADD R19, R19, UR6 ;  /* 0x0000000613137c36 */ /* 0x000fd20008000000 */
.L_x_122:
[----:B------:R-:W-:Y:S01]  /*19d0*/  SHF.L.U32 R14, R101, 0x1f, RZ ;  /* 0x0000001f650e7819 */ /* 0x000fe200000006ff */
[----:B------:R-:W0:Y:S01]  /*19e0*/  LDC R15, c[0x0][0x28c] ;  /* 0x0000a300ff0f7b82 */ /* 0x000e220000000800 */
[----:B------:R-:W-:Y:S01]  /*19f0*/  UMOV UR6, URZ ;  /* 0x0000003f00067c82 */ /* 0x000fe20008000000 */
[----:B------:R-:W-:Y:S01]  /*1a00*/  UMOV UR17, UR5 ;  /* 0x0000000500117c82 */ /* 0x000fe20008000000 */
[----:B-1----:R-:W1:Y:S01]  /*1a10*/  SYNCS.PHASECHK.TRANS64.TRYWAIT P0, [UR15+-0x8], R14 ;  /* 0xfffff80eff0075a7 */ /* 0x002e62000800014f */
[----:B0-----:R-:W-:Y:S01]  /*1a20*/  ISETP.GE.AND P1, PT, R15, 0x1, PT ;  /* 0x000000010f00780c */ /* 0x001fe20003f26270 */
[----:B-1234-:R-:W-:-:S12]  /*1a30*/  @!P0 BRA `(.L_x_16) ;  /* 0x0000007400cc8947 */ /* 0x01efd80003800000 */
.L_x_190:
[----:B------:R-:W-:Y:S01]  /*1a40*/  UMOV UR7, URZ ;  /* 0x0000003f00077c82 */ /* 0x000fe20008000000 */
[----:B------:R-:W-:Y:S01]  /*1a50*/  UMOV UR8, URZ ;  /* 0x0000003f00087c82 */ /* 0x000fe20008000000 */
[----:B------:R-:W-:Y:S02]  /*1a60*/  CS2R R20, SRZ ;  /* 0x0000000000147805 */ /* 0x000fe4000001ff00 */
[----:B------:R-:W-:Y:S02]  /*1a70*/  CS2R R22, SRZ ;  /* 0x0000000000167805 */ /* 0x000fe4000001ff00 */
[----:B------:R-:W-:Y:S02]  /*1a80*/  CS2R R64, SRZ ;  /* 0x0000000000407805 */ /* 0x000fe4000001ff00 */
[----:B------:R-:W-:Y:S02]  /*1a90*/  CS2R R66, SRZ ;  /* 0x0000000000427805 */ /* 0x000fe4000001ff00 */
[----:B------:R-:W-:-:S02]  /*1aa0*/  CS2R R68, SRZ ;  /* 0x0000000000447805 */ /* 0x000fc4000001ff00 */
[----:B------:R-:W-:Y:S02]  /*1ab0*/  CS2R R70, SRZ ;  /* 0x0000000000467805 */ /* 0x000fe4000001ff00 */
        /* <DEDUP_REMOVED lines=13> */
[----:B------:R-:W-:Y:S01]  /*1b90*/  CS2R R98, SRZ ;  /* 0x0000000000627805 */ /* 0x000fe2000001ff00 */
[----:B------:R-:W-:Y:S01]  /*1ba0*/  IMAD.U32 R17, RZ, RZ, UR4 ;  /* 0x00000004ff117e24 */ /* 0x000fe2000f8e00ff */
        /* <DEDUP_REMOVED lines=19> */
[----:B------:R-:W-:Y:S01]  /*1ce0*/  CS2R R30, SRZ ;  /* 0x00000000001e7805 */ /* 0x000fe2000001ff00 */
[----:B------:R-:W-:Y:S06]  /*1cf0*/  @!P1 BRA `(.L_x_17) ;  /* 0x0000000400dc9947 */ /* 0x000fec0003800000 */
[----:B------:R-:W-:-:S13]  /*1d00*/  ISETP.NE.AND P1, PT, R100, 0x3, PT ;  /* 0x000000036400780c */ /* 0x000fda0003f25270 */
[----:B------:R-:W-:Y:S05]  /*1d10*/  @!P1 BRA `(.L_x_18) ;  /* 0x0000000000049947 */ /* 0x000fea0003800000 */
[----:B------:R-:W-:Y:S01]  /*1d20*/  BPT.TRAP 0x1 ;  /* 0x000000040000795c */ /* 0x000fe20000300000 */
.L_x_18:
[----:B------:R-:W-:Y:S01]  /*1d30*/  ULEA UR7, UR5, UR12, 0x3 ;  /* 0x0000000c05077291 */ /* 0x000fe2000f8e183f */
[----:B0-----:R-:W-:-:S05]  /*1d40*/  IMAD.U32 R14, RZ, RZ, UR4 ;  /* 0x00000004ff0e7e24 */ /* 0x001fca000f8e00ff */
[----:B------:R-:W-:-:S04]  /*1d50*/  SHF.L.U32 R14, R14, 0x1f, RZ ;  /* 0x0000001f0e0e7819 */ /* 0x000fc800000006ff */
[----:B------:R0:W1:Y:S01]  /*1d60*/  SYNCS.PHASECHK.TRANS64.TRYWAIT P0, [UR7], R14 ;  /* 0x0000000eff0075a7 */ /* 0x0000620008000147 */
[----:B------:R-:W-:Y:S05]  /*1d70*/  @!P1 BRA `(.L_x_19) ;  /* 0x0000000000049947 */ /* 0x000fea0003800000 */
[----:B------:R-:W-:Y:S01]  /*1d80*/  BPT.TRAP 0x1 ;  /* 0x000000040000795c */ /* 0x000fe20000300000 */
.L_x_19:
[----:B------:R-:W-:Y:S01]  /*1d90*/  UMOV UR6, 0x1 ;  /* 0x0000000100067882 */ /* 0x000fe20000000000 */
[----:B------:R-:W-:Y:S01]  /*1da0*/  IMAD.MOV.U32 R20, RZ, RZ, RZ ;  /* 0x000000ffff147224 */ /* 0x000fe200078e00ff */
[----:B-1----:R-:W-:Y:S06]  /*1db0*/  @P0 BRA `(.L_x_20) ;  /* 0x0000000000080947 */ /* 0x002fec0003800000 */
[----:B------:R-:W1:Y:S02]  /*1dc0*/  SYNCS.PHASECHK.TRANS64.TRYWAIT P0, [UR7], R14 ;  /* 0x0000000eff0075a7 */ /* 0x000e640008000147 */
[----:B-1----:R-:W-:Y:S05]  /*1dd0*/  @!P0 BRA `(.L_x_21) ;  /* 0x0000007000fc8947 */ /* 0x002fea0003800000 */
.L_x_20:
[----:B------:R-:W-:Y:S01]  /*1de0*/  UIADD3 UR7, UR12, 0x400, URZ ;  /* 0x000004000c077890 */ /* 0x000fe2000fffe03f */
[----:B------:R-:W-:Y:S01]  /*1df0*/  WARPGROUP.ARRIVE ;  /* 0x00000000000079c5 */ /* 0x000fe20000000000 */
[----:B------:R-:W-:Y:S01]  /*1e00*/  UIADD3 UR8, UR12, 0x19400, URZ ;  /* 0x000194000c087890 */ /* 0x000fe2000fffe03f */
[----:B------:R-:W-:Y:S01]  /*1e10*/  IMAD.MOV.U32 R21, RZ, RZ, RZ ;  /* 0x000000ffff157224 */ /* 0x000fe200078e00ff */
[----:B------:R-:W-:Y:S01]  /*1e20*/  USHF.R.U32.HI UR7, URZ, 0x4, UR7 ;  /* 0x000000043f077899 */ /* 0x000fe20008011607 */
[----:B------:R-:W-:Y:S01]  /*1e30*/  CS2R R22, SRZ ;  /* 0x0000000000167805 */ /* 0x000fe2000001ff00 */
[----:B------:R-:W-:Y:S01]  /*1e40*/  USHF.R.U32.HI UR8, URZ, 0x4, UR8 ;  /* 0x000000043f087899 */ /* 0x000fe20008011608 */
[----:B------:R-:W-:Y:S01]  /*1e50*/  CS2R R64, SRZ ;  /* 0x0000000000407805 */ /* 0x000fe2000001ff00 */
[----:B------:R-:W-:Y:S01]  /*1e60*/  ULOP3.LUT UR7, UR7, 0x3fff, URZ, 0xc0, !UPT ;  /* 0x00003fff07077892 */ /* 0x000fe2000f8ec03f */
[----:B------:R-:W-:Y:S01]  /*1e70*/  CS2R R66, SRZ ;  /* 0x0000000000427805 */ /* 0x000fe2000001ff00 */
[----:B------:R-:W-:Y:S01]  /*1e80*/  ULOP3.LUT UR8, UR8, 0x3fff, URZ, 0xc0, !UPT ;  /* 0x00003fff08087892 */ /* 0x000fe2000f8ec03f */
[----:B------:R-:W-:Y:S01]  /*1e90*/  CS2R R68, SRZ ;  /* 0x0000000000447805 */ /* 0x000fe2000001ff00 */
[----:B------:R-:W-:Y:S01]  /*1ea0*/  ULOP3.LUT UR9, UR7, 0x10000, URZ, 0xfc, !UPT ;  /* 0x0001000007097892 */ /* 0x000fe2000f8efc3f */
[----:B------:R-:W-:Y:S01]  /*1eb0*/  CS2R R70, SRZ ;  /* 0x0000000000467805 */ /* 0x000fe2000001ff00 */
[----:B------:R-:W-:Y:S01]  /*1ec0*/  ULOP3.LUT UR7, UR8, 0x10000, URZ, 0xfc, !UPT ;  /* 0x0001000008077892 */ /* 0x000fe2000f8efc3f */
[----:B------:R-:W-:Y:S01]  /*1ed0*/  CS2R R72, SRZ ;  /* 0x0000000000487805 */ /* 0x000fe2000001ff00 */
[----:B------:R-:W-:Y:S01]  /*1ee0*/  ULEA UR8, UR5, UR9, 0x7 ;  /* 0x0000000905087291 */ /* 0x000fe2000f8e383f */
[----:B------:R-:W-:Y:S01]  /*1ef0*/  CS2R R74, SRZ ;  /* 0x00000000004a7805 */ /* 0x000fe2000001ff00 */
[----:B------:R-:W-:Y:S01]  /*1f00*/  UIMAD UR7, UR5, 0xa0, UR7 ;  /* 0x000000a0050778a4 */ /* 0x000fe2000f8e0207 */
[----:B------:R-:W-:Y:S01]  /*1f10*/  CS2R R76, SRZ ;  /* 0x00000000004c7805 */ /* 0x000fe2000001ff00 */
[----:B------:R-:W-:Y:S01]  /*1f20*/  UMOV UR9, 0xc0000010 ;  /* 0xc000001000097882 */ /* 0x000fe20000000000 */
[----:B------:R-:W-:Y:S01]  /*1f30*/  UMOV UR11, 0xc0000010 ;  /* 0xc0000010000b7882 */ /* 0x000fe20000000000 */
[----:B------:R-:W-:Y:S01]  /*1f40*/  UIADD3 UR17, UR7, 0x20, URZ ;  /* 0x0000002007117890 */ /* 0x000fe2000fffe03f */
[----:B------:R-:W-:Y:S01]  /*1f50*/  CS2R R78, SRZ ;  /* 0x00000000004e7805 */ /* 0x000fe2000001ff00 */
[----:B------:R-:W-:Y:S01]  /*1f60*/  UIADD3 UR20, UR7, 0x40, URZ ;  /* 0x0000004007147890 */ /* 0x000fe2000fffe03f */
[----:B------:R-:W-:Y:S01]  /*1f70*/  CS2R R80, SRZ ;  /* 0x0000000000507805 */ /* 0x000fe2000001ff00 */
[----:B------:R-:W-:Y:S01]  /*1f80*/  UMOV UR10, UR7 ;  /* 0x00000007000a7c82 */ /* 0x000fe20008000000 */
[----:B------:R-:W-:Y:S01]  /*1f90*/  CS2R R82, SRZ ;  /* 0x0000000000527805 */ /* 0x000fe2000001ff00 */
[----:B------:R-:W-:Y:S01]  /*1fa0*/  QGMMA.64x16x32.F32.E4M3.E4M3 R56, gdesc[UR8], RZ, !UPT ;  /* 0x00200000083879f3 */ /* 0x000fe2000c7008ff */
[----:B------:R-:W-:Y:S01]  /*1fb0*/  UMOV UR10, UR17 ;  /* 0x00000011000a7c82 */ /* 0x000fe20008000000 */
[----:B------:R-:W-:Y:S01]  /*1fc0*/  UIADD3 UR17, UR7, 0x60, URZ ;  /* 0x0000006007117890 */ /* 0x000fe2000fffe03f */
[----:B------:R-:W-:Y:S01]  /*1fd0*/  CS2R R84, SRZ ;  /* 0x0000000000547805 */ /* 0x000fe2000001ff00 */
[----:B------:R-:W-:Y:S01]  /*1fe0*/  UMOV UR11, 0xc0000010 ;  /* 0xc0000010000b7882 */ /* 0x000fe20000000000 */
[----:B------:R-:W-:Y:S01]  /*1ff0*/  UIADD3 UR7, UR7, 0x80, URZ ;  /* 0x0000008007077890 */ /* 0x000fe2000fffe03f */
[----:B------:R-:W-:Y:S01]  /*2000*/  QGMMA.64x16x32.F32.E4M3.E4M3 R48, gdesc[UR8], RZ, !UPT ;  /* 0x00200000083079f3 */ /* 0x000fe2000c7008ff */
[----:B------:R-:W-:Y:S01]  /*2010*/  UMOV UR10, UR20 ;  /* 0x00000014000a7c82 */ /* 0x000fe20008000000 */
[----:B------:R-:W-:Y:S01]  /*2020*/  UMOV UR11, 0xc0000010 ;  /* 0xc0000010000b7882 */ /* 0x000fe20000000000 */
[----:B------:R-:W-:Y:S01]  /*2030*/  CS2R R86, SRZ ;  /* 0x0000000000567805 */ /* 0x000fe2000001ff00 */
[----:B------:R-:W-:Y:S01]  /*2040*/  QGMMA.64x16x32.F32.E4M3.E4M3 R40, gdesc[UR8], RZ, !UPT ;  /* 0x00200000082879f3 */ /* 0x000fe2000c7008ff */
[----:B------:R-:W-:Y:S01]  /*2050*/  UMOV UR10, UR17 ;  /* 0x00000011000a7c82 */ /* 0x000fe20008000000 */
[----:B------:R-:W-:Y:S01]  /*2060*/  ULDC UR17, c[0x0][0x50c] ;  /* 0x0001430000117ab9 */ /* 0x000fe20000000800 */
[----:B------:R-:W-:Y:S01]  /*2070*/  UMOV UR11, 0xc0000010 ;  /* 0xc0000010000b7882 */ /* 0x000fe20000000000 */
[----:B------:R-:W-:Y:S01]  /*2080*/  UISETP.NE.AND UP0, UPT, UR17, 0x1, UPT ;  /* 0x000000011100788c */ /* 0x000fe2000bf05270 */
[----:B------:R-:W-:Y:S01]  /*2090*/  QGMMA.64x16x32.F32.E4M3.E4M3 R32, gdesc[UR8], RZ, !UPT ;  /* 0x00200000082079f3 */ /* 0x000fe2000c7008ff */
[----:B------:R-:W-:Y:S01]  /*20a0*/  UMOV UR10, UR7 ;  /* 0x00000007000a7c82 */ /* 0x000fe20008000000 */
[----:B------:R-:W-:Y:S01]  /*20b0*/  UMOV UR11, 0xc0000010 ;  /* 0xc0000010000b7882 */ /* 0x000fe20000000000 */
[----:B------:R-:W-:Y:S01]  /*20c0*/  USEL UR7, URZ, 0x1, UP0 ;  /* 0x000000013f077887 */ /* 0x000fe20008000000 */
[----:B------:R-:W-:Y:S01]  /*20d0*/  QGMMA.64x16x32.F32.E4M3.E4M3 R24, gdesc[UR8], RZ, !UPT, gsb0 ;  /* 0x00200000081879f3 */ /* 0x000fe2000c0008ff */
[----:B------:R-:W-:-:S02]  /*20e0*/  CS2R R88, SRZ ;  /* 0x0000000000587805 */ /* 0x000fc4000001ff00 */
[----:B------:R-:W-:Y:S02]  /*20f0*/  CS2R R90, SRZ ;  /* 0x00000000005a7805 */ /* 0x000fe4000001ff00 */
[----:B------:R-:W-:Y:S02]  /*2100*/  CS2R R92, SRZ ;  /* 0x00000000005c7805 */ /* 0x000fe4000001ff00 */
[----:B------:R-:W-:Y:S02]  /*2110*/  CS2R R94, SRZ ;  /* 0x00000000005e7805 */ /* 0x000fe4000001ff00 */
[----:B------:R-:W-:Y:S02]  /*2120*/  ISETP.NE.AND P0, PT, RZ, UR7, PT ;  /* 0x00000007ff007c0c */ /* 0x000fe4000bf05270 */
[----:B------:R-:W-:Y:S02]  /*2130*/  CS2R R96, SRZ ;  /* 0x0000000000607805 */ /* 0x000fe4000001ff00 */
[----:B------:R-:W-:-:S09]  /*2140*/  CS2R R98, SRZ ;  /* 0x0000000000627805 */ /* 0x000fd2000001ff00 */
[----:B------:R-:W-:Y:S05]  /*2150*/  @!P0 BRA `(.L_x_22) ;  /* 0x0000000000a88947 */ /* 0x000fea0003800000 */
[----:B------:R-:W-:Y:S02]  /*2160*/  WARPGROUP.DEPBAR.LE gsb0, 0x0 ;  /* 0x00008000000079c5 */ /* 0x000fe40000010000 */
[----:B------:R-:W-:-:S01]  /*2170*/  FADD R99, RZ, R56 ;  /* 0x00000038ff637221 */ /* 0x000fc20000000000 */
[----:B------:R-:W-:Y:S01]  /*2180*/  FADD R98, RZ, R57 ;  /* 0x00000039ff627221 */ /* 0x000fe20000000000 */
        /* <DEDUP_REMOVED lines=38> */
[----:B------:R-:W-:-:S06]  /*23f0*/  UMOV UR6, URZ ;  /* 0x0000003f00067c82 */ /* 0x000fcc0008000000 */
.L_x_22:
[----:B------:R-:W-:-:S04]  /*2400*/  UIADD3 UR17, UR5, 0x1, URZ ;  /* 0x0000000105117890 */ /* 0x000fc8000fffe03f */
[----:B------:R-:W-:-:S04]  /*2410*/  UISETP.NE.AND UP0, UPT, UR17, 0x32, UPT ;  /* 0x000000321100788c */ /* 0x000fc8000bf05270 */
[----:B------:R-:W-:Y:S02]  /*2420*/  USEL UR8, URZ, 0x1, UP0 ;  /* 0x000000013f087887 */ /* 0x000fe40008000000 */
[----:B------:R-:W-:Y:S02]  /*2430*/  USEL UR17, UR17, URZ, UP0 ;  /* 0x0000003f11117287 */ /* 0x000fe40008000000 */
[----:B------:R-:W-:-:S06]  /*2440*/  ULOP3.LUT UR8, UR4, UR8, URZ, 0x3c, !UPT ;  /* 0x0000000804087292 */ /* 0x000fcc000f8e3c3f */
[----:B------:R-:W-:Y:S01]  /*2450*/  IMAD.U32 R17, RZ, RZ, UR8 ;  /* 0x00000008ff117e24 */ /* 0x000fe2000f8e00ff */
[----:B------:R-:W-:-:S06]  /*2460*/  UMOV UR8, 0x1 ;  /* 0x0000000100087882 */ /* 0x000fcc0000000000 */
.L_x_17:
[----:B------:R-:W-:-:S06]  /*2470*/  UISETP.GE.AND UP0, UPT, UR14, 0x1, UPT ;  /* 0x000000010e00788c */ /* 0x000fcc000bf06270 */
[----:B------:R-:W-:-:S13]  /*2480*/  PLOP3.LUT P0, PT, PT, PT, UP0, 0x80, 0x0 ;  /* 0x000000000000781c */ /* 0x000fda0003f0f008 */
[----:B------:R-:W-:Y:S05]  /*2490*/  @!P0 BRA `(.L_x_23) ;  /* 0x0000000400d48947 */ /* 0x000fea0003800000 */
[----:B01----:R-:W-:Y:S01]  /*24a0*/  IMAD.U32 R14, RZ, RZ, UR14 ;  /* 0x0000000eff0e7e24 */ /* 0x003fe2000f8e00ff */
[----:B------:R-:W-:Y:S01]  /*24b0*/  UMOV UR20, UR5 ;  /* 0x0000000500147c82 */ /* 0x000fe20008000000 */
[----:B------:R-:W-:-:S05]  /*24c0*/  ULDC UR27, c[0x0][0x50c] ;  /* 0x00014300001b7ab9 */ /* 0x000fca0000000800 */
.L_x_31:
[----:B------:R-:W-:-:S13]  /*24d0*/  ISETP.NE.AND P1, PT, R100, 0x3, PT ;  /* 0x000000036400780c */ /* 0x000fda0003f25270 */
[----:B01----:R-:W-:Y:S05]  /*24e0*/  @!P1 BRA `(.L_x_24) ;  /* 0x0000000000049947 */ /* 0x003fea0003800000 */
[----:B------:R-:W-:Y:S01]  /*24f0*/  BPT.TRAP 0x1 ;  /* 0x000000040000795c */ /* 0x000fe20000300000 */
.L_x_24:
[----:B------:R-:W-:Y:S01]  /*2500*/  ULEA UR9, UR17, UR12, 0x3 ;  /* 0x0000000c11097291 */ /* 0x000fe2000f8e183f */
[----:B------:R-:W-:-:S08]  /*2510*/  SHF.L.U32 R15, R17, 0x1f, RZ ;  /* 0x0000001f110f7819 */ /* 0x000fd000000006ff */
[----:B------:R0:W1:Y:S01]  /*2520*/  SYNCS.PHASECHK.TRANS64.TRYWAIT P0, [UR9], R15 ;  /* 0x0000000fff0075a7 */ /* 0x0000620008000149 */
[----:B------:R-:W-:Y:S05]  /*2530*/  @!P1 BRA `(.L_x_25) ;  /* 0x0000000000049947 */ /* 0x000fea0003800000 */
[----:B------:R-:W-:Y:S01]  /*2540*/  BPT.TRAP 0x1 ;  /* 0x000000040000795c */ /* 0x000fe20000300000 */
.L_x_25:
[----:B-1----:R-:W-:Y:S05]  /*2550*/  @P0 BRA `(.L_x_26) ;  /* 0x0000000000080947 */ /* 0x002fea0003800000 */
[----:B------:R-:W1:Y:S02]  /*2560*/  SYNCS.PHASECHK.TRANS64.TRYWAIT P0, [UR9], R15 ;  /* 0x0000000fff0075a7 */ /* 0x000e640008000149 */
[----:B-1----:R-:W-:Y:S05]  /*2570*/  @!P0 BRA `(.L_x_27) ;  /* 0x0000006c002c8947 */ /* 0x002fea0003800000 */
.L_x_26:
[----:B------:R-:W-:Y:S01]  /*2580*/  UIADD3 UR10, UR12, 0x19400, URZ ;  /* 0x000194000c0a7890 */ /* 0x000fe2000fffe03f */
[----:B------:R-:W-:Y:S01]  /*2590*/  WARPGROUP.ARRIVE ;  /* 0x00000000000079c5 */ /* 0x000fe20000000000 */
[----:B------:R-:W-:Y:S02]  /*25a0*/  UIADD3 UR9, UR12, 0x400, URZ ;  /* 0x000004000c097890 */ /* 0x000fe4000fffe03f */
[----:B------:R-:W-:Y:S02]  /*25b0*/  USHF.R.U32.HI UR10, URZ, 0x4, UR10 ;  /* 0x000000043f0a7899 */ /* 0x000fe4000801160a */
[----:B------:R-:W-:Y:S02]  /*25c0*/  USHF.R.U32.HI UR9, URZ, 0x4, UR9 ;  /* 0x000000043f097899 */ /* 0x000fe40008011609 */
[----:B------:R-:W-:Y:S02]  /*25d0*/  UISETP.NE.AND UP0, UPT, UR7, URZ, UPT ;  /* 0x0000003f0700728c */ /* 0x000fe4000bf05270 */
[----:B------:R-:W-:-:S02]  /*25e0*/  ULOP3.LUT UR10, UR10, 0x3fff, URZ, 0xc0, !UPT ;  /* 0x00003fff0a0a7892 */ /* 0x000fc4000f8ec03f */
[----:B------:R-:W-:Y:S02]  /*25f0*/  ULOP3.LUT UR9, UR9, 0x3fff, URZ, 0xc0, !UPT ;  /* 0x00003fff09097892 */ /* 0x000fe4000f8ec03f */
[----:B------:R-:W-:Y:S02]  /*2600*/  USEL UR8, UR8, URZ, !UP0 ;  /* 0x0000003f08087287 */ /* 0x000fe4000c000000 */
[----:B------:R-:W-:Y:S02]  /*2610*/  ULOP3.LUT UR7, UR10, 0x10000, URZ, 0xfc, !UPT ;  /* 0x000100000a077892 */ /* 0x000fe4000f8efc3f */
[----:B------:R-:W-:Y:S02]  /*2620*/  ULOP3.LUT UR9, UR9, 0x10000, URZ, 0xfc, !UPT ;  /* 0x0001000009097892 */ /* 0x000fe4000f8efc3f */
[----:B------:R-:W-:Y:S02]  /*2630*/  UISETP.NE.U32.AND UP0, UPT, UR8, URZ, UPT ;  /* 0x0000003f0800728c */ /* 0x000fe4000bf05070 */
[----:B------:R-:W-:-:S02]  /*2640*/  UIMAD UR7, UR17, 0xa0, UR7 ;  /* 0x000000a0110778a4 */ /* 0x000fc4000f8e0207 */
[----:B------:R-:W-:Y:S02]  /*2650*/  ULEA UR8, UR17, UR9, 0x7 ;  /* 0x0000000911087291 */ /* 0x000fe4000f8e383f */
[----:B------:R-:W-:Y:S02]  /*2660*/  UIADD3 UR24, UR7, 0x20, URZ ;  /* 0x0000002007187890 */ /* 0x000fe4000fffe03f */
[----:B------:R-:W-:Y:S01]  /*2670*/  UIADD3 UR25, UR7, 0x40, URZ ;  /* 0x0000004007197890 */ /* 0x000fe2000fffe03f */
[----:B------:R-:W-:Y:S01]  /*2680*/  UMOV UR9, 0xc0000010 ;  /* 0xc000001000097882 */ /* 0x000fe20000000000 */
[----:B------:R-:W-:Y:S01]  /*2690*/  UMOV UR10, UR7 ;  /* 0x00000007000a7c82 */ /* 0x000fe20008000000 */
[----:B------:R-:W-:Y:S01]  /*26a0*/  UMOV UR11, 0xc0000010 ;  /* 0xc0000010000b7882 */ /* 0x000fe20000000000 */
[----:B------:R-:W-:Y:S01]  /*26b0*/  UIADD3 UR26, UR7, 0x60, URZ ;  /* 0x00000060071a7890 */ /* 0x000fe2000fffe03f */
[----:B------:R-:W-:Y:S01]  /*26c0*/  QGMMA.64x16x32.F32.E4M3.E4M3 R56, gdesc[UR8], R56, UP0 ;  /* 0x00200000083879f3 */ /* 0x000fe2000bf00838 */
        /* <DEDUP_REMOVED lines=9> */
[----:B------:R-:W-:-:S02]  /*2760*/  UMOV UR11, 0xc0000010 ;  /* 0xc0000010000b7882 */ /* 0x000fc40000000000 */
[----:B------:R-:W-:Y:S01]  /*2770*/  QGMMA.64x16x32.F32.E4M3.E4M3 R32, gdesc[UR8], R32, UP0 ;  /* 0x00200000082079f3 */ /* 0x000fe2000bf00820 */
[----:B------:R-:W-:Y:S01]  /*2780*/  UMOV UR10, UR7 ;  /* 0x00000007000a7c82 */ /* 0x000fe20008000000 */
[----:B------:R-:W-:Y:S02]  /*2790*/  UMOV UR11, 0xc0000010 ;  /* 0xc0000010000b7882 */ /* 0x000fe40000000000 */
[----:B------:R-:W-:Y:S01]  /*27a0*/  QGMMA.64x16x32.F32.E4M3.E4M3 R24, gdesc[UR8], R24, UP0, gsb0 ;  /* 0x00200000081879f3 */ /* 0x000fe2000b800818 */
[----:B------:R-:W-:-:S04]  /*27b0*/  UISETP.NE.AND UP0, UPT, UR6, UR27, UPT ;  /* 0x0000001b0600728c */ /* 0x000fc8000bf05270 */
[----:B------:R-:W-:-:S06]  /*27c0*/  USEL UR7, URZ, 0x1, UP0 ;  /* 0x000000013f077887 */ /* 0x000fcc0008000000 */
[----:B------:R-:W-:Y:S01]  /*27d0*/  ISETP.NE.AND P0, PT, RZ, UR7, PT ;  /* 0x00000007ff007c0c */ /* 0x000fe2000bf05270 */
[----:B------:R-:W-:-:S12]  /*27e0*/  WARPGROUP.DEPBAR.LE gsb0, 0x1 ;  /* 0x00008000000079c5 */ /* 0x000fd80000010100 */
[----:B------:R-:W-:Y:S05]  /*27f0*/  @!P0 BRA `(.L_x_28) ;  /* 0x0000000000a88947 */ /* 0x000fea0003800000 */
[----:B------:R-:W-:Y:S02]  /*2800*/  WARPGROUP.DEPBAR.LE gsb0, 0x0 ;  /* 0x00008000000079c5 */ /* 0x000fe40000010000 */
[----:B------:R-:W-:-:S01]  /*2810*/  FADD R99, R56, R99 ;  /* 0x0000006338637221 */ /* 0x000fc20000000000 */
[----:B------:R-:W-:Y:S01]  /*2820*/  FADD R98, R57, R98 ;  /* 0x0000006239627221 */ /* 0x000fe20000000000 */
        /* <DEDUP_REMOVED lines=38> */
[----:B------:R-:W-:-:S06]  /*2a90*/  UMOV UR6, URZ ;  /* 0x0000003f00067c82 */ /* 0x000fcc0008000000 */
.L_x_28:
[----:B------:R-:W-:Y:S05]  /*2aa0*/  @!P1 BRA `(.L_x_29) ;  /* 0x0000000000049947 */ /* 0x000fea0003800000 */
[----:B------:R-:W-:Y:S01]  /*2ab0*/  BPT.TRAP 0x1 ;  /* 0x000000040000795c */ /* 0x000fe20000300000 */
.L_x_29:
[----:B------:R-:W-:Y:S01]  /*2ac0*/  ULEA UR8, UR20, UR12, 0x3 ;  /* 0x0000000c14087291 */ /* 0x000fe2000f8e183f */
[----:B------:R-:W-:-:S03]  /*2ad0*/  ISETP.GT.U32.AND P0, PT, R7, 0x1, PT ;  /* 0x000000010700780c */ /* 0x000fc60003f04070 */
[----:B------:R-:W-:-:S04]  /*2ae0*/  UIADD3 UR8, UR8, 0x190, URZ ;  /* 0x0000019008087890 */ /* 0x000fc8000fffe03f */
[----:B------:R-:W-:-:S09]  /*2af0*/  UPRMT UR8, URZ, 0x654, UR8 ;  /* 0x000006543f087896 */ /* 0x000fd20008000008 */
[----:B------:R-:W-:Y:S01]  /*2b00*/  SYNCS.ARRIVE.TRANS64.RED.A1T0 RZ, [UR8], RZ ;  /* 0x000000ffffff79a7 */ /* 0x000fe20008100408 */
[----:B------:R-:W-:Y:S05]  /*2b10*/  @P0 BRA `(.L_x_30) ;  /* 0x0000000000040947 */ /* 0x000fea0003800000 */
[----:B------:R-:W-:Y:S01]  /*2b20*/  BPT.TRAP 0x1 ;  /* 0x000000040000795c */ /* 0x000fe20000300000 */
.L_x_30:
[----:B------:R-:W-:Y:S01]  /*2b30*/  UIADD3 UR17, UR17, 0x1, URZ ;  /* 0x0000000111117890 */ /* 0x000fe2000fffe03f */
[C---:B------:R-:W-:Y:S01]  /*2b40*/  ISETP.GT.AND P0, PT, R14.reuse, 0x1, PT ;  /* 0x000000010e00780c */ /* 0x040fe20003f04270 */
[----:B------:R-:W-:Y:S01]  /*2b50*/  UIADD3 UR20, UR20, 0x1, URZ ;  /* 0x0000000114147890 */ /* 0x000fe2000fffe03f */
[----:B------:R-:W-:Y:S01]  /*2b60*/  VIADD R14, R14, 0xffffffff ;  /* 0xffffffff0e0e7836 */ /* 0x000fe20000000000 */
[----:B------:R-:W-:Y:S02]  /*2b70*/  UISETP.NE.AND UP0, UPT, UR17, 0x32, UPT ;  /* 0x000000321100788c */ /* 0x000fe4000bf05270 */
[----:B------:R-:W-:Y:S02]  /*2b80*/  UISETP.NE.AND UP1, UPT, UR20, 0x32, UPT ;  /* 0x000000321400788c */ /* 0x000fe4000bf25270 */
[----:B------:R-:W-:Y:S02]  /*2b90*/  USEL UR8, URZ, 0x1, UP0 ;  /* 0x000000013f087887 */ /* 0x000fe40008000000 */
[----:B------:R-:W-:-:S02]  /*2ba0*/  USEL UR17, UR17, URZ, UP0 ;  /* 0x0000003f11117287 */ /* 0x000fc40008000000 */
[----:B------:R-:W-:Y:S02]  /*2bb0*/  USEL UR20, UR20, URZ, UP1 ;  /* 0x0000003f14147287 */ /* 0x000fe40008800000 */
[----:B------:R-:W-:Y:S01]  /*2bc0*/  LOP3.LUT R17, R17, UR8, RZ, 0x3c, !PT ;  /* 0x0000000811117c12 */ /* 0x000fe2000f8e3cff */
[----:B------:R-:W-:Y:S01]  /*2bd0*/  UMOV UR8, 0x1 ;  /* 0x0000000100087882 */ /* 0x000fe20000000000 */
[----:B------:R-:W-:Y:S08]  /*2be0*/  @P0 BRA `(.L_x_31) ;  /* 0xfffffff800380947 */ /* 0x000ff0000383ffff */
.L_x_23:
[----:B------:R-:W-:Y:S01]  /*2bf0*/  UISETP.NE.AND UP0, UPT, UR6, URZ, UPT ;  /* 0x0000003f0600728c */ /* 0x000fe2000bf05270 */
[----:B01----:R-:W0:Y:S01]  /*2c00*/  LDC R14, c[0x0][0x28c] ;  /* 0x0000a300ff0e7b82 */ /* 0x003e220000000800 */
[----:B------:R-:W-:Y:S02]  /*2c10*/  IMAD.U32 R15, RZ, RZ, UR23 ;  /* 0x00000017ff0f7e24 */ /* 0x000fe4000f8e00ff */
[----:B------:R-:W-:-:S06]  /*2c20*/  USEL UR6, URZ, 0x1, !UP0 ;  /* 0x000000013f067887 */ /* 0x000fcc000c000000 */
[----:B------:R-:W-:-:S13]  /*2c30*/  ISETP.NE.AND P0, PT, RZ, UR6, PT ;  /* 0x00000006ff007c0c */ /* 0x000fda000bf05270 */
[----:B------:R-:W-:Y:S05]  /*2c40*/  @!P0 BRA `(.L_x_32) ;  /* 0x0000000000a48947 */ /* 0x000fea0003800000 */
[----:B------:R-:W-:Y:S02]  /*2c50*/  WARPGROUP.DEPBAR.LE gsb0, 0x0 ;  /* 0x00008000000079c5 */ /* 0x000fe40000010000 */
[----:B------:R-:W-:Y:S01]  /*2c60*/  FADD R99, R56, R99 ;  /* 0x0000006338637221 */ /* 0x000fe20000000000 */
        /* <DEDUP_REMOVED lines=38> */
[----:B------:R-:W-:-:S07]  /*2ed0*/  FADD R20, R20, R31 ;  /* 0x0000001f14147221 */ /* 0x000fce0000000000 */
.L_x_32:
[----:B0-----:R-:W-:Y:S01]  /*2ee0*/  ISETP.GE.AND P0, PT, R14, 0x1, PT ;  /* 0x000000010e00780c */ /* 0x001fe20003f06270 */
[----:B------:R0:W-:Y:S01]  /*2ef0*/  SYNCS.ARRIVE.TRANS64.A1T0 RZ, [R15+UR22], RZ ;  /* 0x000000ff0fff79a7 */ /* 0x0001e20008100016 */
[----:B------:R-:W-:-:S11]  /*2f00*/  WARPGROUP.DEPBAR.LE gsb0, 0x0 ;  /* 0x00008000000079c5 */ /* 0x000fd60000010000 */
[----:B------:R-:W-:Y:S05]  /*2f10*/  @!P0 BRA `(.L_x_33) ;  /* 0x0000000000388947 */ /* 0x000fea0003800000 */
[----:B------:R-:W-:-:S13]  /*2f20*/  ISETP.NE.AND P0, PT, R100, 0x3, PT ;  /* 0x000000036400780c */ /* 0x000fda0003f05270 */
[----:B------:R-:W-:Y:S05]  /*2f30*/  @!P0 BRA `(.L_x_34) ;  /* 0x0000000000048947 */ /* 0x000fea0003800000 */
[----:B------:R-:W-:Y:S01]  /*2f40*/  BPT.TRAP 0x1 ;  /* 0x000000040000795c */ /* 0x000fe20000300000 */
.L_x_34:
[----:B------:R-:W-:Y:S01]  /*2f50*/  UIADD3 UR8, UR14, UR5, URZ ;  /* 0x000000050e087290 */ /* 0x000fe2000fffe03f */
[----:B------:R-:W-:-:S03]  /*2f60*/  ISETP.GT.U32.AND P0, PT, R7, 0x1, PT ;  /* 0x000000010700780c */ /* 0x000fc60003f04070 */
[----:B------:R-:W-:-:S04]  /*2f70*/  UIMAD.WIDE.U32 UR6, UR8, 0x51eb851f, URZ ;  /* 0x51eb851f080678a5 */ /* 0x000fc8000f8e003f */
[----:B------:R-:W-:-:S04]  /*2f80*/  USHF.R.U32.HI UR6, URZ, 0x4, UR7 ;  /* 0x000000043f067899 */ /* 0x000fc80008011607 */
[----:B------:R-:W-:-:S04]  /*2f90*/  UIMAD UR8, UR6, -0x32, UR8 ;  /* 0xffffffce060878a4 */ /* 0x000fc8000f8e0208 */
[----:B------:R-:W-:-:S04]  /*2fa0*/  ULEA UR8, UR8, UR12, 0x3 ;  /* 0x0000000c08087291 */ /* 0x000fc8000f8e183f */
[----:B------:R-:W-:-:S04]  /*2fb0*/  UIADD3 UR8, UR8, 0x190, URZ ;  /* 0x0000019008087890 */ /* 0x000fc8000fffe03f */
[----:B------:R-:W-:-:S09]  /*2fc0*/  UPRMT UR8, URZ, 0x654, UR8 ;  /* 0x000006543f087896 */ /* 0x000fd20008000008 */
[----:B------:R-:W-:Y:S01]  /*2fd0*/  SYNCS.ARRIVE.TRANS64.RED.A1T0 RZ, [UR8], RZ ;  /* 0x000000ffffff79a7 */ /* 0x000fe20008100408 */
[----:B------:R-:W-:Y:S05]  /*2fe0*/  @P0 BRA `(.L_x_33) ;  /* 0x0000000000040947 */ /* 0x000fea0003800000 */
[----:B------:R-:W-:Y:S01]  /*2ff0*/  BPT.TRAP 0x1 ;  /* 0x000000040000795c */ /* 0x000fe20000300000 */
.L_x_33:
[----:B------:R-:W-:Y:S01]  /*3000*/  SHF.L.U32 R14, R101, 0x1f, RZ ;  /* 0x0000001f650e7819 */ /* 0x000fe200000006ff */
[----:B------:R-:W-:Y:S01]  /*3010*/  UIADD3 UR5, UR21, UR5, URZ ;  /* 0x0000000515057290 */ /* 0x000fe2000fffe03f */
[----:B------:R-:W1:Y:S01]  /*3020*/  LDC R17, c[0x0][0x288] ;  /* 0x0000a200ff117b82 */ /* 0x000e620000000800 */
[----:B------:R-:W-:Y:S01]  /*3030*/  UISETP.GE.U32.AND UP1, UPT, UR21, 0x32, UPT ;  /* 0x000000321500788c */ /* 0x000fe2000bf26070 */
[----:B------:R-:W-:Y:S01]  /*3040*/  IMAD.SHL.U32 R24, R18, 0x2, RZ ;  /* 0x0000000212187824 */ /* 0x000fe200078e00ff */
[----:B------:R-:W-:Y:S02]  /*3050*/  UISETP.GT.U32.AND UP0, UPT, UR5, 0x31, UPT ;  /* 0x000000310500788c */ /* 0x000fe4000bf04070 */
[----:B------:R-:W-:Y:S02]  /*3060*/  UIMAD.WIDE.U32 UR6, UR5, 0x51eb851f, URZ ;  /* 0x51eb851f050678a5 */ /* 0x000fe4000f8e003f */
[----:B------:R-:W-:Y:S01]  /*3070*/  UISETP.LT.U32.AND UP0, UPT, UR21, 0x32, UP0 ;  /* 0x000000321500788c */ /* 0x000fe20008701070 */
[----:B------:R-:W2:Y:S01]  /*3080*/  SYNCS.PHASECHK.TRANS64.TRYWAIT P0, [UR15+0x8], R14 ;  /* 0x0000080eff0075a7 */ /* 0x000ea2000800014f */
[----:B------:R-:W-:Y:S01]  /*3090*/  USHF.R.U32.HI UR6, URZ, 0x4, UR7 ;  /* 0x000000043f067899 */ /* 0x000fe20008011607 */
[----:B------:R-:W-:Y:S01]  /*30a0*/  SHF.R.S32.HI R25, RZ, 0x1f, R24 ;  /* 0x0000001fff197819 */ /* 0x000fe20000011418 */
[----:B------:R-:W-:-:S02]  /*30b0*/  USEL UR8, URZ, 0x1, !UP0 ;  /* 0x000000013f087887 */ /* 0x000fc4000c000000 */
[----:B------:R-:W-:Y:S02]  /*30c0*/  UIMAD UR5, UR6, -0x32, UR5 ;  /* 0xffffffce060578a4 */ /* 0x000fe4000f8e0205 */
[----:B------:R-:W-:-:S04]  /*30d0*/  ULOP3.LUT UR4, UR4, UR8, URZ, 0x3c, !UPT ;  /* 0x0000000804047292 */ /* 0x000fc8000f8e3c3f */
[----:B------:R-:W-:Y:S01]  /*30e0*/  @UP1 ULOP3.LUT UR4, UR4, 0x1, UR6, 0x78, !UPT ;  /* 0x0000000104041892 */ /* 0x000fe2000f8e7806 */
[----:B-12---:R-:W-:Y:S11]  /*30f0*/  @!P0 BRA `(.L_x_35) ;  /* 0x0000006000648947 */ /* 0x006ff60003800000 */
.L_x_191:
[----:B------:R-:W-:Y:S01]  /*3100*/  IMAD.SHL.U32 R26, R6, 0x40, RZ ;  /* 0x00000040061a7824 */ /* 0x000fe200078e00ff */
[----:B------:R-:W-:Y:S01]  /*3110*/  ULDC UR8, c[0x0][0x284] ;  /* 0x0000a10000087ab9 */ /* 0x000fe20000000800 */
[----:B------:R-:W-:Y:S01]  /*3120*/  IMAD R27, R5, 0x50, RZ ;  /* 0x00000050051b7824 */ /* 0x000fe200078e02ff */
[----:B------:R-:W-:Y:S01]  /*3130*/  SHF.R.S32.HI R33, RZ, 0x1f, R4 ;  /* 0x0000001fff217819 */ /* 0x000fe20000011404 */
[----:B------:R-:W-:Y:S01]  /*3140*/  ULDC.64 UR6, c[0x0][0x5d0] ;  /* 0x0001740000067ab9 */ /* 0x000fe20000000a00 */
[----:B------:R-:W-:Y:S01]  /*3150*/  ISETP.GE.AND P0, PT, R26, UR8, PT ;  /* 0x000000081a007c0c */ /* 0x000fe2000bf06270 */
[----:B0-----:R-:W-:Y:S01]  /*3160*/  IMAD.WIDE.U32 R14, R4, UR6, R24 ;  /* 0x00000006040e7c25 */ /* 0x001fe2000f8e0018 */
[----:B------:R-:W-:Y:S02]  /*3170*/  SHF.R.S32.HI R32, RZ, 0x1f, R27 ;  /* 0x0000001fff207819 */ /* 0x000fe4000001141b */
[----:B------:R-:W-:Y:S01]  /*3180*/  ISETP.GE.OR P0, PT, R27, R17, P0 ;  /* 0x000000111b00720c */ /* 0x000fe20000706670 */
[----:B------:R-:W-:Y:S01]  /*3190*/  IMAD R5, R33, UR6, RZ ;  /* 0x0000000621057c24 */ /* 0x000fe2000f8e02ff */
[----:B------:R-:W-:-:S03]  /*31a0*/  IADD3 R14, P1, R27, R14, RZ ;  /* 0x0000000e1b0e7210 */ /* 0x000fc60007f3e0ff */
[----:B------:R-:W-:-:S05]  /*31b0*/  IMAD R5, R4, UR7, R5 ;  /* 0x0000000704057c24 */ /* 0x000fca000f8e0205 */
[----:B------:R-:W-:-:S03]  /*31c0*/  IADD3.X R15, R32, R15, R5, P1, !PT ;  /* 0x0000000f200f7210 */ /* 0x000fc60000ffe405 */
[----:B------:R-:W-:Y:S05]  /*31d0*/  @P0 BRA `(.L_x_36) ;  /* 0x0000002c00e80947 */ /* 0x000fea0003800000 */
[----:B------:R-:W0:Y:S01]  /*31e0*/  LDC.64 R30, c[0x0][0x5c8] ;  /* 0x00017200ff1e7b82 */ /* 0x000e220000000a00 */
[----:B------:R-:W-:Y:S01]  /*31f0*/  IMAD.WIDE R28, R6, 0x40, R10 ;  /* 0x00000040061c7825 */ /* 0x000fe200078e020a */
[----:B------:R-:W-:Y:S01]  /*3200*/  ULDC.64 UR6, c[0x0][0x5c0] ;  /* 0x0001700000067ab9 */ /* 0x000fe20000000a00 */
[----:B------:R-:W-:Y:S02]  /*3210*/  BSSY B0, `(.L_x_36) ;  /* 0x00002f6000007945 */ /* 0x000fe40003800000 */
[-C--:B0-----:R-:W-:Y:S02]  /*3220*/  IMAD R5, R29, R30.reuse, RZ ;  /* 0x0000001e1d057224 */ /* 0x081fe400078e02ff */
[----:B------:R-:W-:-:S04]  /*3230*/  IMAD.WIDE.U32 R14, R28, R30, R14 ;  /* 0x0000001e1c0e7225 */ /* 0x000fc800078e000e */
[----:B------:R-:W-:Y:S01]  /*3240*/  IMAD R5, R28, R31, R5 ;  /* 0x0000001f1c057224 */ /* 0x000fe200078e0205 */
[----:B------:R-:W-:Y:S02]  /*3250*/  LEA R16, P0, R30, R14, 0x3 ;  /* 0x0000000e1e107211 */ /* 0x000fe400078018ff */
[----:B------:R-:W-:Y:S01]  /*3260*/  IADD3 R14, P1, R14, UR6, RZ ;  /* 0x000000060e0e7c10 */ /* 0x000fe2000ff3e0ff */
[----:B------:R-:W-:Y:S01]  /*3270*/  IMAD.IADD R15, R15, 0x1, R5 ;  /* 0x000000010f0f7824 */ /* 0x000fe200078e0205 */
[----:B------:R-:W-:Y:S01]  /*3280*/  IADD3 R16, P2, R16, UR6, RZ ;  /* 0x0000000610107c10 */ /* 0x000fe2000ff5e0ff */
[----:B------:R-:W-:-:S03]  /*3290*/  IMAD R5, R18, -0x2, R17 ;  /* 0xfffffffe12057824 */ /* 0x000fc600078e0211 */
[----:B------:R-:W-:Y:S02]  /*32a0*/  LEA.HI.X R6, R30, R15, R31, 0x3, P0 ;  /* 0x0000000f1e067211 */ /* 0x000fe400000f1c1f */
[----:B-----5:R-:W-:Y:S02]  /*32b0*/  FSETP.NEU.AND P0, PT, R13, RZ, PT ;  /* 0x000000ff0d00720b */ /* 0x020fe40003f0d000 */
[----:B------:R-:W-:Y:S02]  /*32c0*/  IADD3.X R15, R15, UR7, RZ, P1, !PT ;  /* 0x000000070f0f7c10 */ /* 0x000fe40008ffe4ff */
[----:B------:R-:W-:Y:S01]  /*32d0*/  IADD3.X R17, R6, UR7, RZ, P2, !PT ;  /* 0x0000000706117c10 */ /* 0x000fe200097fe4ff */
[----:B------:R-:W-:Y:S02]  /*32e0*/  IMAD.IADD R6, R19, 0x1, -R26 ;  /* 0x0000000113067824 */ /* 0x000fe400078e0a1a */
[----:B------:R-:W-:-:S06]  /*32f0*/  IMAD.IADD R26, R5, 0x1, -R27 ;  /* 0x00000001051a7824 */ /* 0x000fcc00078e0a1b */
[----:B------:R-:W-:Y:S05]  /*3300*/  @!P0 BRA `(.L_x_37) ;  /* 0x0000002000c88947 */ /* 0x000fea0003800000 */
[----:B------:R-:W-:Y:S01]  /*3310*/  ULDC.64 UR6, c[0x0][0x5b8] ;  /* 0x00016e0000067ab9 */ /* 0x000fe20000000a00 */
[----:B------:R-:W-:Y:S01]  /*3320*/  ULDC.64 UR8, c[0x0][0x5a8] ;  /* 0x00016a0000087ab9 */ /* 0x000fe20000000a00 */
[----:B------:R-:W-:Y:S01]  /*3330*/  IMAD.WIDE.U32 R24, R4, UR6, R24 ;  /* 0x0000000604187c25 */ /* 0x000fe2000f8e0018 */
[----:B------:R-:W-:Y:S03]  /*3340*/  BSSY B1, `(.L_x_38) ;  /* 0x0000010000017945 */ /* 0x000fe60003800000 */
[----:B------:R-:W-:Y:S01]  /*3350*/  IMAD R5, R33, UR6, RZ ;  /* 0x0000000621057c24 */ /* 0x000fe2000f8e02ff */
[----:B------:R-:W-:-:S03]  /*3360*/  IADD3 R24, P0, R27, R24, RZ ;  /* 0x000000181b187210 */ /* 0x000fc60007f1e0ff */
[----:B------:R-:W-:Y:S01]  /*3370*/  IMAD R5, R4, UR7, R5 ;  /* 0x0000000704057c24 */ /* 0x000fe2000f8e0205 */
[----:B------:R-:W-:Y:S02]  /*3380*/  ULDC.64 UR6, c[0x0][0x5b0] ;  /* 0x00016c0000067ab9 */ /* 0x000fe40000000a00 */
[----:B------:R-:W-:Y:S02]  /*3390*/  IMAD R27, R29, UR6, RZ ;  /* 0x000000061d1b7c24 */ /* 0x000fe4000f8e02ff */
[----:B------:R-:W-:Y:S02]  /*33a0*/  IADD3.X R25, R32, R25, R5, P0, !PT ;  /* 0x0000001920197210 */ /* 0x000fe400007fe405 */
[----:B------:R-:W-:Y:S01]  /*33b0*/  ISETP.GE.AND P0, PT, R26, 0x1, PT ;  /* 0x000000011a00780c */ /* 0x000fe20003f06270 */
[C---:B------:R-:W-:Y:S02]  /*33c0*/  IMAD R27, R28.reuse, UR7, R27 ;  /* 0x000000071c1b7c24 */ /* 0x040fe4000f8e021b */
[----:B------:R-:W-:Y:S01]  /*33d0*/  IMAD.WIDE.U32 R4, R28, UR6, R24 ;  /* 0x000000061c047c25 */ /* 0x000fe2000f8e0018 */
[----:B------:R-:W-:-:S02]  /*33e0*/  ISETP.LT.OR P4, PT, R6, 0x1, !P0 ;  /* 0x000000010600780c */ /* 0x000fc40004781670 */
[----:B------:R-:W-:-:S04]  /*33f0*/  IADD3 R4, P1, R4, UR8, RZ ;  /* 0x0000000804047c10 */ /* 0x000fc8000ff3e0ff */
[--C-:B------:R-:W-:Y:S02]  /*3400*/  IADD3.X R5, R5, UR9, R27.reuse, P1, !PT ;  /* 0x0000000905057c10 */ /* 0x100fe40008ffe41b */
[----:B------:R-:W-:-:S05]  /*3410*/  PRMT R27, RZ, 0x7610, R27 ;  /* 0x00007610ff1b7816 */ /* 0x000fca000000001b */
[----:B------:R-:W-:Y:S05]  /*3420*/  @P4 BRA `(.L_x_39) ;  /* 0x0000000000044947 */ /* 0x000fea0003800000 */
[----:B------:R0:W5:Y:S02]  /*3430*/  LDG.E.U8 R27, desc[UR18][R4.64] ;  /* 0x00000012041b7981 */ /* 0x000164000c1e1100 */
.L_x_39:
[----:B------:R-:W-:Y:S05]  /*3440*/  BSYNC B1 ;  /* 0x0000000000017941 */ /* 0x000fea0003800000 */
.L_x_38:
[----:B-----5:R-:W-:Y:S01]  /*3450*/  LOP3.LUT R27, R27, 0xff, RZ, 0xc0, !PT ;  /* 0x000000ff1b1b7812 */ /* 0x020fe200078ec0ff */
[----:B------:R-:W-:Y:S01]  /*3460*/  BSSY B1, `(.L_x_40) ;  /* 0x000000c000017945 */ /* 0x000fe20003800000 */
[----:B------:R-:W-:Y:S02]  /*3470*/  ISETP.GE.AND P1, PT, R26, 0x2, PT ;  /* 0x000000021a00780c */ /* 0x000fe40003f26270 */
[----:B------:R-:W-:Y:S02]  /*3480*/  F2FP.F16.E4M3.UNPACK_B R27, R27 ;  /* 0x0000001bff1b723e */ /* 0x000fe400020006ff */
[----:B------:R-:W-:-:S03]  /*3490*/  ISETP.LT.OR P2, PT, R6, 0x1, !P1 ;  /* 0x000000010600780c */ /* 0x000fc60004f41670 */
[----:B------:R-:W-:Y:S01]  /*34a0*/  HADD2.F32 R30, -RZ, R27.H0_H0 ;  /* 0x2000001bff1e7230 */ /* 0x000fe20000004100 */
[----:B------:R-:W-:-:S04]  /*34b0*/  PRMT R27, RZ, 0x7610, R27 ;  /* 0x00007610ff1b7816 */ /* 0x000fc8000000001b */
[----:B------:R-:W-:-:S04]  /*34c0*/  FMUL R30, R30, R13 ;  /* 0x0000000d1e1e7220 */ /* 0x000fc80000400000 */
[----:B------:R-:W-:-:S05]  /*34d0*/  FFMA R30, R99, R12, R30 ;  /* 0x0000000c631e7223 */ /* 0x000fca000000001e */
[----:B------:R-:W-:-:S05]  /*34e0*/  F2FP.SATFINITE.E4M3.F32.PACK_AB_MERGE_C R31, RZ, R30, RZ ;  /* 0x0000001eff1f723e */ /* 0x000fca00048070ff */
[----:B------:R1:W-:Y:S01]  /*34f0*/  @!P4 STG.E.U8 desc[UR18][R14.64], R31 ;  /* 0x0000001f0e00c986 */ /* 0x0003e2000c101112 */
[----:B------:R-:W-:Y:S05]  /*3500*/  @P2 BRA `(.L_x_41) ;  /* 0x0000000000042947 */ /* 0x000fea0003800000 */
[----:B------:R2:W5:Y:S02]  /*3510*/  LDG.E.U8 R27, desc[UR18][R4.64+0x1] ;  /* 0x00000112041b7981 */ /* 0x000564000c1e1100 */
.L_x_41:
[----:B------:R-:W-:Y:S05]  /*3520*/  BSYNC B1 ;  /* 0x0000000000017941 */ /* 0x000fea0003800000 */
.L_x_40:
[----:B-----5:R-:W-:Y:S01]  /*3530*/  LOP3.LUT R27, R27, 0xff, RZ, 0xc0, !PT ;  /* 0x000000ff1b1b7812 */ /* 0x020fe200078ec0ff */
[----:B------:R-:W-:Y:S01]  /*3540*/  BSSY B1, `(.L_x_42) ;  /* 0x0000012000017945 */ /* 0x000fe20003800000 */
[----:B-1----:R-:W-:Y:S02]  /*3550*/  IADD3 R31, P4, R28, 0x8, RZ ;  /* 0x000000081c1f7810 */ /* 0x002fe40007f9e0ff */
[----:B------:R-:W-:Y:S02]  /*3560*/  F2FP.F16.E4M3.UNPACK_B R27, R27 ;  /* 0x0000001bff1b723e */ /* 0x000fe400020006ff */
[----:B------:R-:W-:Y:S01]  /*3570*/  ISETP.LT.OR P0, PT, R6, 0x9, !P0 ;  /* 0x000000090600780c */ /* 0x000fe20004701670 */
[----:B------:R-:W-:Y:S02]  /*3580*/  IMAD.X R29, RZ, RZ, R29, P4 ;  /* 0x000000ffff1d7224 */ /* 0x000fe400020e061d */
[----:B------:R-:W-:Y:S02]  /*3590*/  HADD2.F32 R28, -RZ, R27.H0_H0 ;  /* 0x2000001bff1c7230 */ /* 0x000fe40000004100 */
[----:B------:R-:W-:-:S04]  /*35a0*/  IMAD.WIDE.U32 R24, R31, UR6, R24 ;  /* 0x000000061f187c25 */ /* 0x000fc8000f8e0018 */
[----:B------:R-:W-:Y:S01]  /*35b0*/  FMUL R27, R28, R13 ;  /* 0x0000000d1c1b7220 */ /* 0x000fe20000400000 */
[----:B------:R-:W-:Y:S01]  /*35c0*/  IMAD R28, R29, UR6, RZ ;  /* 0x000000061d1c7c24 */ /* 0x000fe2000f8e02ff */
[----:B------:R-:W-:Y:S02]  /*35d0*/  IADD3 R24, P4, R24, UR8, RZ ;  /* 0x0000000818187c10 */ /* 0x000fe4000ff9e0ff */
[----:B------:R-:W-:Y:S01]  /*35e0*/  FFMA R27, R98, R12, R27 ;  /* 0x0000000c621b7223 */ /* 0x000fe2000000001b */
[----:B------:R-:W-:-:S04]  /*35f0*/  IMAD R31, R31, UR7, R28 ;  /* 0x000000071f1f7c24 */ /* 0x000fc8000f8e021c */
[----:B------:R-:W-:Y:S02]  /*3600*/  F2FP.SATFINITE.E4M3.F32.PACK_AB_MERGE_C R29, RZ, R27, RZ ;  /* 0x0000001bff1d723e */ /* 0x000fe400048070ff */
[----:B------:R-:W-:Y:S02]  /*3610*/  IADD3.X R25, R25, UR9, R31, P4, !PT ;  /* 0x0000000919197c10 */ /* 0x000fe4000a7fe41f */
[----:B------:R-:W-:Y:S01]  /*3620*/  PRMT R27, RZ, 0x7610, R27 ;  /* 0x00007610ff1b7816 */ /* 0x000fe2000000001b */
[----:B------:R1:W-:Y:S01]  /*3630*/  @!P2 STG.E.U8 desc[UR18][R14.64+0x1], R29 ;  /* 0x0000011d0e00a986 */ /* 0x0003e2000c101112 */
[----:B------:R-:W-:Y:S05]  /*3640*/  @P0 BRA `(.L_x_43) ;  /* 0x0000000000040947 */ /* 0x000fea0003800000 */
[----:B------:R3:W5:Y:S02]  /*3650*/  LDG.E.U8 R27, desc[UR18][R24.64] ;  /* 0x00000012181b7981 */ /* 0x000764000c1e1100 */
.L_x_43:
[----:B------:R-:W-:Y:S05]  /*3660*/  BSYNC B1 ;  /* 0x0000000000017941 */ /* 0x000fea0003800000 */
.L_x_42:
[----:B-----5:R-:W-:Y:S01]  /*3670*/  LOP3.LUT R27, R27, 0xff, RZ, 0xc0, !PT ;  /* 0x000000ff1b1b7812 */ /* 0x020fe200078ec0ff */
[----:B------:R-:W-:Y:S01]  /*3680*/  BSSY B1, `(.L_x_44) ;  /* 0x000000b000017945 */ /* 0x000fe20003800000 */
[----:B------:R-:W-:Y:S02]  /*3690*/  ISETP.LT.OR P1, PT, R6, 0x9, !P1 ;  /* 0x000000090600780c */ /* 0x000fe40004f21670 */
[----:B------:R-:W-:-:S05]  /*36a0*/  F2FP.F16.E4M3.UNPACK_B R27, R27 ;  /* 0x0000001bff1b723e */ /* 0x000fca00020006ff */
[----:B------:R-:W-:Y:S01]  /*36b0*/  HADD2.F32 R28, -RZ, R27.H0_H0 ;  /* 0x2000001bff1c7230 */ /* 0x000fe20000004100 */
[----:B------:R-:W-:-:S04]  /*36c0*/  PRMT R27, RZ, 0x7610, R27 ;  /* 0x00007610ff1b7816 */ /* 0x000fc8000000001b */
[----:B------:R-:W-:-:S04]  /*36d0*/  FMUL R28, R28, R13 ;  /* 0x0000000d1c1c7220 */ /* 0x000fc80000400000 */
[----:B------:R-:W-:-:S05]  /*36e0*/  FFMA R28, R97, R12, R28 ;  /* 0x0000000c611c7223 */ /* 0x000fca000000001c */
[----:B-1----:R-:W-:-:S05]  /*36f0*/  F2FP.SATFINITE.E4M3.F32.PACK_AB_MERGE_C R29, RZ, R28, RZ ;  /* 0x0000001cff1d723e */ /* 0x002fca00048070ff */
[----:B------:R1:W-:Y:S01]  /*3700*/  @!P0 STG.E.U8 desc[UR18][R16.64], R29 ;  /* 0x0000001d10008986 */ /* 0x0003e2000c101112 */
[----:B------:R-:W-:Y:S05]  /*3710*/  @P1 BRA `(.L_x_45) ;  /* 0x0000000000041947 */ /* 0x000fea0003800000 */
[----:B------:R4:W5:Y:S02]  /*3720*/  LDG.E.U8 R27, desc[UR18][R24.64+0x1] ;  /* 0x00000112181b7981 */ /* 0x000964000c1e1100 */
.L_x_45:
[----:B------:R-:W-:Y:S05]  /*3730*/  BSYNC B1 ;  /* 0x0000000000017941 */ /* 0x000fea0003800000 */
.L_x_44:
[----:B-----5:R-:W-:Y:S01]  /*3740*/  LOP3.LUT R27, R27, 0xff, RZ, 0xc0, !PT ;  /* 0x000000ff1b1b7812 */ /* 0x020fe200078ec0ff */
[----:B------:R-:W-:Y:S01]  /*3750*/  BSSY B1, `(.L_x_46) ;  /* 0x000000c000017945 */ /* 0x000fe20003800000 */
[----:B------:R-:W-:Y:S02]  /*3760*/  ISETP.GE.AND P0, PT, R26, 0x9, PT ;  /* 0x000000091a00780c */ /* 0x000fe40003f06270 */
[----:B------:R-:W-:Y:S02]  /*3770*/  F2FP.F16.E4M3.UNPACK_B R27, R27 ;  /* 0x0000001bff1b723e */ /* 0x000fe400020006ff */
[----:B------:R-:W-:-:S03]  /*3780*/  ISETP.LT.OR P2, PT, R6, 0x1, !P0 ;  /* 0x000000010600780c */ /* 0x000fc60004741670 */
[----:B------:R-:W-:-:S05]  /*3790*/  HADD2.F32 R28, -RZ, R27.H0_H0 ;  /* 0x2000001bff1c7230 */ /* 0x000fca0000004100 */
[----:B------:R-:W-:-:S04]  /*37a0*/  FMUL R27, R28, R13 ;  /* 0x0000000d1c1b7220 */ /* 0x000fc80000400000 */
[----:B------:R-:W-:-:S05]  /*37b0*/  FFMA R27, R96, R12, R27 ;  /* 0x0000000c601b7223 */ /* 0x000fca000000001b */
[----:B-1----:R-:W-:Y:S02]  /*37c0*/  F2FP.SATFINITE.E4M3.F32.PACK_AB_MERGE_C R29, RZ, R27, RZ ;  /* 0x0000001bff1d723e */ /* 0x002fe400048070ff */
[----:B------:R-:W-:-:S03]  /*37d0*/  PRMT R27, RZ, 0x7610, R27 ;  /* 0x00007610ff1b7816 */ /* 0x000fc6000000001b */
[----:B------:R1:W-:Y:S01]  /*37e0*/  @!P1 STG.E.U8 desc[UR18][R16.64+0x1], R29 ;  /* 0x0000011d10009986 */ /* 0x0003e2000c101112 */
[----:B------:R-:W-:Y:S05]  /*37f0*/  @P2 BRA `(.L_x_47) ;  /* 0x0000000000042947 */ /* 0x000fea0003800000 */
[----:B------:R0:W5:Y:S02]  /*3800*/  LDG.E.U8 R27, desc[UR18][R4.64+0x8] ;  /* 0x00000812041b7981 */ /* 0x000164000c1e1100 */
.L_x_47:
[----:B------:R-:W-:Y:S05]  /*3810*/  BSYNC B1 ;  /* 0x0000000000017941 */ /* 0x000fea0003800000 */
.L_x_46:
        /* <DEDUP_REMOVED lines=13> */
.L_x_49:
[----:B------:R-:W-:Y:S05]  /*38f0*/  BSYNC B1 ;  /* 0x0000000000017941 */ /* 0x000fea0003800000 */
.L_x_48:
[----:B-----5:R-:W-:Y:S01]  /*3900*/  LOP3.LUT R27, R27, 0xff, RZ, 0xc0, !PT ;  /* 0x000000ff1b1b7812 */ /* 0x020fe200078ec0ff */
[----:B------:R-:W-:Y:S01]  /*3910*/  BSSY B1, `(.L_x_50) ;  /* 0x000000b000017945 */ /* 0x000fe20003800000 */
[----:B------:R-:W-:Y:S02]  /*3920*/  ISETP.LT.OR P0, PT, R6, 0x9, !P0 ;  /* 0x000000090600780c */ /* 0x000fe40004701670 */
[----:B------:R-:W-:-:S05]  /*3930*/  F2FP.F16.E4M3.UNPACK_B R27, R27 ;  /* 0x0000001bff1b723e */ /* 0x000fca00020006ff */
        /* <DEDUP_REMOVED lines=8> */
.L_x_51:
[----:B------:R-:W-:Y:S05]  /*39c0*/  BSYNC B1 ;  /* 0x0000000000017941 */ /* 0x000fea0003800000 */
.L_x_50:
        /* <DEDUP_REMOVED lines=12> */
.L_x_53:
[----:B------:R-:W-:Y:S05]  /*3a90*/  BSYNC B1 ;  /* 0x0000000000017941 */ /* 0x000fea0003800000 */
.L_x_52:
        /* <DEDUP_REMOVED lines=13> */
.L_x_55:
[----:B------:R-:W-:Y:S05]  /*3b70*/  BSYNC B1 ;  /* 0x0000000000017941 */ /* 0x000fea0003800000 */
.L_x_54:
        /* <DEDUP_REMOVED lines=13> */
.L_x_57:
[----:B------:R-:W-:Y:S05]  /*3c50*/  BSYNC B1 ;  /* 0x0000000000017941 */ /* 0x000fea0003800000 */
.L_x_56:
        /* <DEDUP_REMOVED lines=12> */
.L_x_59:
[----:B------:R-:W-:Y:S05]  /*3d20*/  BSYNC B1 ;  /* 0x0000000000017941 */ /* 0x000fea0003800000 */
.L_x_58:
        /* <DEDUP_REMOVED lines=12> */
.L_x_61:
[----:B------:R-:W-:Y:S05]  /*3df0*/  BSYNC B1 ;  /* 0x0000000000017941 */ /* 0x000fea0003800000 */
.L_x_60:
        /* <DEDUP_REMOVED lines=13> */
.L_x_63:
[----:B------:R-:W-:Y:S05]  /*3ed0*/  BSYNC B1 ;  /* 0x0000000000017941 */ /* 0x000fea0003800000 */
.L_x_62:
        /* <DEDUP_REMOVED lines=13> */
.L_x_65:
[----:B------:R-:W-:Y:S05]  /*3fb0*/  BSYNC B1 ;  /* 0x0000000000017941 */ /* 0x000fea0003800000 */
.L_x_64:
        /* <DEDUP_REMOVED lines=12> */
.L_x_67:
[----:B------:R-:W-:Y:S05]  /*4080*/  BSYNC B1 ;  /* 0x0000000000017941 */ /* 0x000fea0003800000 */
.L_x_66:
        /* <DEDUP_REMOVED lines=12> */
.L_x_69:
[----:B------:R-:W-:Y:S05]  /*4150*/  BSYNC B1 ;  /* 0x0000000000017941 */ /* 0x000fea0003800000 */
.L_x_68:
        /* <DEDUP_REMOVED lines=13> */
.L_x_71:
[----:B------:R-:W-:Y:S05]  /*4230*/  BSYNC B1 ;  /* 0x0000000000017941 */ /* 0x000fea0003800000 */
.L_x_70:
        /* <DEDUP_REMOVED lines=13> */
.L_x_73:
[----:B------:R-:W-:Y:S05]  /*4310*/  BSYNC B1 ;  /* 0x0000000000017941 */ /* 0x000fea0003800000 */
.L_x_72:
        /* <DEDUP_REMOVED lines=12> */
.L_x_75:
[----:B------:R-:W-:Y:S05]  /*43e0*/  BSYNC B1 ;  /* 0x0000000000017941 */ /* 0x000fea0003800000 */
.L_x_74:
        /* <DEDUP_REMOVED lines=12> */
.L_x_77:
[----:B------:R-:W-:Y:S05]  /*44b0*/  BSYNC B1 ;  /* 0x0000000000017941 */ /* 0x000fea0003800000 */
.L_x_76:
        /* <DEDUP_REMOVED lines=13> */
.L_x_79:
[----:B------:R-:W-:Y:S05]  /*4590*/  BSYNC B1 ;  /* 0x0000000000017941 */ /* 0x000fea0003800000 */
.L_x_78:
        /* <DEDUP_REMOVED lines=13> */
.L_x_81:
[----:B------:R-:W-:Y:S05]  /*4670*/  BSYNC B1 ;  /* 0x0000000000017941 */ /* 0x000fea0003800000 */
.L_x_80:
        /* <DEDUP_REMOVED lines=12> */
.L_x_83:
[----:B------:R-:W-:Y:S05]  /*4740*/  BSYNC B1 ;  /* 0x0000000000017941 */ /* 0x000fea0003800000 */
.L_x_82:
        /* <DEDUP_REMOVED lines=12> */
.L_x_85:
[----:B------:R-:W-:Y:S05]  /*4810*/  BSYNC B1 ;  /* 0x0000000000017941 */ /* 0x000fea0003800000 */
.L_x_84:
        /* <DEDUP_REMOVED lines=13> */
.L_x_87:
[----:B------:R-:W-:Y:S05]  /*48f0*/  BSYNC B1 ;  /* 0x0000000000017941 */ /* 0x000fea0003800000 */
.L_x_86:
        /* <DEDUP_REMOVED lines=13> */
.L_x_89:
[----:B------:R-:W-:Y:S05]  /*49d0*/  BSYNC B1 ;  /* 0x0000000000017941 */ /* 0x000fea0003800000 */
.L_x_88:
        /* <DEDUP_REMOVED lines=12> */
.L_x_91:
[----:B------:R-:W-:Y:S05]  /*4aa0*/  BSYNC B1 ;  /* 0x0000000000017941 */ /* 0x000fea0003800000 */
.L_x_90:
        /* <DEDUP_REMOVED lines=12> */
.L_x_93:
[----:B------:R-:W-:Y:S05]  /*4b70*/  BSYNC B1 ;  /* 0x0000000000017941 */ /* 0x000fea0003800000 */
.L_x_92:
        /* <DEDUP_REMOVED lines=13> */
.L_x_95:
[----:B------:R-:W-:Y:S05]  /*4c50*/  BSYNC B1 ;  /* 0x0000000000017941 */ /* 0x000fea0003800000 */
.L_x_94:
        /* <DEDUP_REMOVED lines=13> */
.L_x_97:
[----:B------:R-:W-:Y:S05]  /*4d30*/  BSYNC B1 ;  /* 0x0000000000017941 */ /* 0x000fea0003800000 */
.L_x_96:
        /* <DEDUP_REMOVED lines=12> */
.L_x_99:
[----:B------:R-:W-:Y:S05]  /*4e00*/  BSYNC B1 ;  /* 0x0000000000017941 */ /* 0x000fea0003800000 */
.L_x_98:
        /* <DEDUP_REMOVED lines=12> */
.L_x_101:
[----:B------:R-:W-:Y:S05]  /*4ed0*/  BSYNC B1 ;  /* 0x0000000000017941 */ /* 0x000fea0003800000 */
.L_x_100:
        /* <DEDUP_REMOVED lines=13> */
.L_x_103:
[----:B------:R-:W-:Y:S05]  /*4fb0*/  BSYNC B1 ;  /* 0x0000000000017941 */ /* 0x000fea0003800000 */
.L_x_102:
        /* <DEDUP_REMOVED lines=13> */
.L_x_105:
[----:B------:R-:W-:Y:S05]  /*5090*/  BSYNC B1 ;  /* 0x0000000000017941 */ /* 0x000fea0003800000 */
.L_x_104:
        /* <DEDUP_REMOVED lines=12> */
.L_x_107:
[----:B------:R-:W-:Y:S05]  /*5160*/  BSYNC B1 ;  /* 0x0000000000017941 */ /* 0x000fea0003800000 */
.L_x_106:
        /* <DEDUP_REMOVED lines=12> */
.L_x_109:
[----:B------:R-:W-:Y:S05]  /*5230*/  BSYNC B1 ;  /* 0x0000000000017941 */ /* 0x000fea0003800000 */
.L_x_108:
        /* <DEDUP_REMOVED lines=13> */
.L_x_111:
[----:B------:R-:W-:Y:S05]  /*5310*/  BSYNC B1 ;  /* 0x0000000000017941 */ /* 0x000fea0003800000 */
.L_x_110:
[----:B-----5:R-:W-:Y:S01]  /*5320*/  LOP3.LUT R27, R27, 0xff, RZ, 0xc0, !PT ;  /* 0x000000ff1b1b7812 */ /* 0x020fe200078ec0ff */
[----:B------:R-:W-:Y:S01]  /*5330*/  BSSY B1, `(.L_x_112) ;  /* 0x000000c000017945 */ /* 0x000fe20003800000 */
[----:B------:R-:W-:Y:S02]  /*5340*/  ISETP.GE.AND P1, PT, R26, 0x4a, PT ;  /* 0x0000004a1a00780c */ /* 0x000fe40003f26270 */
[----:B------:R-:W-:Y:S02]  /*5350*/  F2FP.F16.E4M3.UNPACK_B R27, R27 ;  /* 0x0000001bff1b723e */ /* 0x000fe400020006ff */
[----:B------:R-:W-:-:S03]  /*5360*/  ISETP.LT.OR P4, PT, R6, 0x1, !P1 ;  /* 0x000000010600780c */ /* 0x000fc60004f81670 */
[----:B------:R-:W-:-:S05]  /*5370*/  HADD2.F32 R28, -RZ, R27.H0_H0 ;  /* 0x2000001bff1c7230 */ /* 0x000fca0000004100 */
[----:B------:R-:W-:-:S04]  /*5380*/  FMUL R28, R28, R13 ;  /* 0x0000000d1c1c7220 */ /* 0x000fc80000400000 */
[----:B------:R-:W-:Y:S01]  /*5390*/  FFMA R28, R23, R12, R28 ;  /* 0x0000000c171c7223 */ /* 0x000fe2000000001c */
[----:B------:R-:W-:-:S04]  /*53a0*/  PRMT R23, RZ, 0x7610, R23 ;  /* 0x00007610ff177816 */ /* 0x000fc80000000017 */
[----:B------:R-:W-:-:S05]  /*53b0*/  F2FP.SATFINITE.E4M3.F32.PACK_AB_MERGE_C R27, RZ, R28, RZ ;  /* 0x0000001cff1b723e */ /* 0x000fca00048070ff */
[----:B------:R0:W-:Y:S01]  /*53c0*/  @!P2 STG.E.U8 desc[UR18][R14.64+0x48], R27 ;  /* 0x0000481b0e00a986 */ /* 0x0001e2000c101112 */
[----:B------:R-:W-:Y:S05]  /*53d0*/  @P4 BRA `(.L_x_113) ;  /* 0x0000000000044947 */ /* 0x000fea0003800000 */
[----:B------:R0:W5:Y:S02]  /*53e0*/  LDG.E.U8 R23, desc[UR18][R4.64+0x49] ;  /* 0x0000491204177981 */ /* 0x000164000c1e1100 */
.L_x_113:
[----:B------:R-:W-:Y:S05]  /*53f0*/  BSYNC B1 ;  /* 0x0000000000017941 */ /* 0x000fea0003800000 */
.L_x_112:
[----:B-----5:R-:W-:Y:S01]  /*5400*/  LOP3.LUT R23, R23, 0xff, RZ, 0xc0, !PT ;  /* 0x000000ff17177812 */ /* 0x020fe200078ec0ff */
[----:B------:R-:W-:Y:S01]  /*5410*/  BSSY B1, `(.L_x_114) ;  /* 0x000000b000017945 */ /* 0x000fe20003800000 */
[----:B------:R-:W-:Y:S02]  /*5420*/  ISETP.LT.OR P0, PT, R6, 0x9, !P0 ;  /* 0x000000090600780c */ /* 0x000fe40004701670 */
[----:B------:R-:W-:-:S05]  /*5430*/  F2FP.F16.E4M3.UNPACK_B R23, R23 ;  /* 0x00000017ff17723e */ /* 0x000fca00020006ff */
[----:B0-2---:R-:W-:-:S05]  /*5440*/  HADD2.F32 R4, -RZ, R23.H0_H0 ;  /* 0x20000017ff047230 */ /* 0x005fca0000004100 */
[----:B------:R-:W-:Y:S01]  /*5450*/  FMUL R5, R4, R13 ;  /* 0x0000000d04057220 */ /* 0x000fe20000400000 */
[----:B------:R-:W-:-:S03]  /*5460*/  PRMT R4, RZ, 0x7610, R4 ;  /* 0x00007610ff047816 */ /* 0x000fc60000000004 */
[----:B------:R-:W-:-:S05]  /*5470*/  FFMA R5, R22, R12, R5 ;  /* 0x0000000c16057223 */ /* 0x000fca0000000005 */
[----:B------:R-:W-:-:S05]  /*5480*/  F2FP.SATFINITE.E4M3.F32.PACK_AB_MERGE_C R5, RZ, R5, RZ ;  /* 0x00000005ff05723e */ /* 0x000fca00048070ff */
[----:B------:R0:W-:Y:S01]  /*5490*/  @!P4 STG.E.U8 desc[UR18][R14.64+0x49], R5 ;  /* 0x000049050e00c986 */ /* 0x0001e2000c101112 */
[----:B------:R-:W-:Y:S05]  /*54a0*/  @P0 BRA `(.L_x_115) ;  /* 0x0000000000040947 */ /* 0x000fea0003800000 */
[----:B------:R2:W5:Y:S02]  /*54b0*/  LDG.E.U8 R4, desc[UR18][R24.64+0x48] ;  /* 0x0000481218047981 */ /* 0x000564000c1e1100 */
.L_x_115:
[----:B------:R-:W-:Y:S05]  /*54c0*/  BSYNC B1 ;  /* 0x0000000000017941 */ /* 0x000fea0003800000 */
.L_x_114:
[----:B-----5:R-:W-:Y:S01]  /*54d0*/  LOP3.LUT R4, R4, 0xff, RZ, 0xc0, !PT ;  /* 0x000000ff04047812 */ /* 0x020fe200078ec0ff */
[----:B------:R-:W-:Y:S01]  /*54e0*/  BSSY B1, `(.L_x_116) ;  /* 0x000000b000017945 */ /* 0x000fe20003800000 */
[----:B------:R-:W-:Y:S02]  /*54f0*/  ISETP.LT.OR P1, PT, R6, 0x9, !P1 ;  /* 0x000000090600780c */ /* 0x000fe40004f21670 */
[----:B------:R-:W-:-:S05]  /*5500*/  F2FP.F16.E4M3.UNPACK_B R4, R4 ;  /* 0x00000004ff04723e */ /* 0x000fca00020006ff */
[----:B------:R-:W-:-:S05]  /*5510*/  HADD2.F32 R4, -RZ, R4.H0_H0 ;  /* 0x20000004ff047230 */ /* 0x000fca0000004100 */
[----:B------:R-:W-:-:S04]  /*5520*/  FMUL R4, R4, R13 ;  /* 0x0000000d04047220 */ /* 0x000fc80000400000 */
[----:B------:R-:W-:-:S05]  /*5530*/  FFMA R4, R21, R12, R4 ;  /* 0x0000000c15047223 */ /* 0x000fca0000000004 */
[----:B0-----:R-:W-:Y:S02]  /*5540*/  F2FP.SATFINITE.E4M3.F32.PACK_AB_MERGE_C R5, RZ, R4, RZ ;  /* 0x00000004ff05723e */ /* 0x001fe400048070ff */
[----:B------:R-:W-:-:S03]  /*5550*/  PRMT R4, RZ, 0x7610, R4 ;  /* 0x00007610ff047816 */ /* 0x000fc60000000004 */
[----:B------:R0:W-:Y:S01]  /*5560*/  @!P0 STG.E.U8 desc[UR18][R16.64+0x48], R5 ;  /* 0x0000480510008986 */ /* 0x0001e2000c101112 */
[----:B------:R-:W-:Y:S05]  /*5570*/  @P1 BRA `(.L_x_117) ;  /* 0x0000000000041947 */ /* 0x000fea0003800000 */
[----:B------:R0:W5:Y:S02]  /*5580*/  LDG.E.U8 R4, desc[UR18][R24.64+0x49] ;  /* 0x0000491218047981 */ /* 0x000164000c1e1100 */
.L_x_117:
[----:B------:R-:W-:Y:S05]  /*5590*/  BSYNC B1 ;  /* 0x0000000000017941 */ /* 0x000fea0003800000 */
.L_x_116:
[----:B------:R-:W-:Y:S05]  /*55a0*/  @P1 BRA `(.L_x_118) ;  /* 0x0000000800f01947 */ /* 0x000fea0003800000 */
[----:B-----5:R-:W-:-:S04]  /*55b0*/  LOP3.LUT R4, R4, 0xff, RZ, 0xc0, !PT ;  /* 0x000000ff04047812 */ /* 0x020fc800078ec0ff */
[----:B------:R-:W-:-:S05]  /*55c0*/  F2FP.F16.E4M3.UNPACK_B R4, R4 ;  /* 0x00000004ff04723e */ /* 0x000fca00020006ff */
[----:B------:R-:W-:-:S05]  /*55d0*/  HADD2.F32 R4, -RZ, R4.H0_H0 ;  /* 0x20000004ff047230 */ /* 0x000fca0000004100 */
[----:B0-----:R-:W-:-:S04]  /*55e0*/  FMUL R5, R4, R13 ;  /* 0x0000000d04057220 */ /* 0x001fc80000400000 */
[----:B------:R-:W-:-:S05]  /*55f0*/  FFMA R5, R20, R12, R5 ;  /* 0x0000000c14057223 */ /* 0x000fca0000000005 */
[----:B------:R-:W-:-:S05]  /*5600*/  F2FP.SATFINITE.E4M3.F32.PACK_AB_MERGE_C R5, RZ, R5, RZ ;  /* 0x00000005ff05723e */ /* 0x000fca00048070ff */
[----:B------:R0:W-:Y:S01]  /*5610*/  STG.E.U8 desc[UR18][R16.64+0x49], R5 ;  /* 0x0000490510007986 */ /* 0x0001e2000c101112 */
[----:B------:R-:W-:Y:S05]  /*5620*/  BRA `(.L_x_118) ;  /* 0x0000000800d07947 */ /* 0x000fea0003800000 */
.L_x_37:
[C---:B------:R-:W-:Y:S01]  /*5630*/  ISETP.GE.AND P4, PT, R26.reuse, 0x1, PT ;  /* 0x000000011a00780c */ /* 0x040fe20003f86270 */
[-C--:B------:R-:W-:Y:S01]  /*5640*/  FMUL R99, R99, R12.reuse ;  /* 0x0000000c63637220 */ /* 0x080fe20000400000 */
[----:B------:R-:W-:Y:S01]  /*5650*/  ISETP.GE.AND P1, PT, R26, 0x2, PT ;  /* 0x000000021a00780c */ /* 0x000fe20003f26270 */
[-C--:B------:R-:W-:Y:S01]  /*5660*/  FMUL R98, R98, R12.reuse ;  /* 0x0000000c62627220 */ /* 0x080fe20000400000 */
[C---:B------:R-:W-:Y:S01]  /*5670*/  ISETP.LT.OR P0, PT, R6.reuse, 0x1, !P4 ;  /* 0x000000010600780c */ /* 0x040fe20006701670 */
[-C--:B------:R-:W-:Y:S01]  /*5680*/  FMUL R97, R97, R12.reuse ;  /* 0x0000000c61617220 */ /* 0x080fe20000400000 */
[----:B------:R-:W-:Y:S01]  /*5690*/  ISETP.LT.OR P2, PT, R6, 0x1, !P1 ;  /* 0x000000010600780c */ /* 0x000fe20004f41670 */
[-C--:B------:R-:W-:Y:S01]  /*56a0*/  FMUL R96, R96, R12.reuse ;  /* 0x0000000c60607220 */ /* 0x080fe20000400000 */
[----:B------:R-:W-:Y:S01]  /*56b0*/  F2FP.SATFINITE.E4M3.F32.PACK_AB_MERGE_C R99, RZ, R99, RZ ;  /* 0x00000063ff63723e */ /* 0x000fe200048070ff */
[----:B------:R-:W-:Y:S01]  /*56c0*/  FMUL R95, R95, R12 ;  /* 0x0000000c5f5f7220 */ /* 0x000fe20000400000 */
[----:B------:R-:W-:Y:S01]  /*56d0*/  F2FP.SATFINITE.E4M3.F32.PACK_AB_MERGE_C R5, RZ, R98, RZ ;  /* 0x00000062ff05723e */ /* 0x000fe200048070ff */
[-C--:B------:R-:W-:Y:S01]  /*56e0*/  FMUL R94, R94, R12.reuse ;  /* 0x0000000c5e5e7220 */ /* 0x080fe20000400000 */
[C---:B------:R-:W-:Y:S01]  /*56f0*/  ISETP.LT.OR P4, PT, R6.reuse, 0x9, !P4 ;  /* 0x000000090600780c */ /* 0x040fe20006781670 */
[-C--:B------:R-:W-:Y:S01]  /*5700*/  FMUL R93, R93, R12.reuse ;  /* 0x0000000c5d5d7220 */ /* 0x080fe20000400000 */
[----:B------:R-:W-:Y:S01]  /*5710*/  ISETP.LT.OR P1, PT, R6, 0x9, !P1 ;  /* 0x000000090600780c */ /* 0x000fe20004f21670 */
[-C--:B------:R-:W-:Y:S01]  /*5720*/  FMUL R92, R92, R12.reuse ;  /* 0x0000000c5c5c7220 */ /* 0x080fe20000400000 */
[----:B------:R-:W-:Y:S01]  /*5730*/  F2FP.SATFINITE.E4M3.F32.PACK_AB_MERGE_C R97, RZ, R97, RZ ;  /* 0x00000061ff61723e */ /* 0x000fe200048070ff */
[----:B------:R-:W-:Y:S01]  /*5740*/  @!P0 STG.E.U8 desc[UR18][R14.64], R99 ;  /* 0x000000630e008986 */ /* 0x000fe2000c101112 */
[C---:B------:R-:W-:Y:S01]  /*5750*/  ISETP.GE.AND P0, PT, R26.reuse, 0x9, PT ;  /* 0x000000091a00780c */ /* 0x040fe20003f06270 */
[-C--:B------:R-:W-:Y:S01]  /*5760*/  FMUL R91, R91, R12.reuse ;  /* 0x0000000c5b5b7220 */ /* 0x080fe20000400000 */
[----:B------:R-:W-:Y:S01]  /*5770*/  F2FP.SATFINITE.E4M3.F32.PACK_AB_MERGE_C R95, RZ, R95, RZ ;  /* 0x0000005fff5f723e */ /* 0x000fe200048070ff */
[----:B------:R0:W-:Y:S01]  /*5780*/  @!P2 STG.E.U8 desc[UR18][R14.64+0x1], R5 ;  /* 0x000001050e00a986 */ /* 0x0001e2000c101112 */
[----:B------:R-:W-:Y:S01]  /*5790*/  ISETP.GE.AND P2, PT, R26, 0xa, PT ;  /* 0x0000000a1a00780c */ /* 0x000fe20003f46270 */
[-C--:B------:R-:W-:Y:S01]  /*57a0*/  FMUL R90, R90, R12.reuse ;  /* 0x0000000c5a5a7220 */ /* 0x080fe20000400000 */
[C---:B------:R-:W-:Y:S01]  /*57b0*/  ISETP.LT.OR P5, PT, R6.reuse, 0x1, !P0 ;  /* 0x000000010600780c */ /* 0x040fe200047a1670 */
[----:B------:R-:W-:Y:S01]  /*57c0*/  @!P4 STG.E.U8 desc[UR18][R16.64], R97 ;  /* 0x000000611000c986 */ /* 0x000fe2000c101112 */
[----:B------:R-:W-:Y:S01]  /*57d0*/  ISETP.LT.OR P6, PT, R6, 0x1, !P2 ;  /* 0x000000010600780c */ /* 0x000fe200057c1670 */
[----:B------:R-:W-:Y:S01]  /*57e0*/  FMUL R89, R89, R12 ;  /* 0x0000000c59597220 */ /* 0x000fe20000400000 */
[----:B------:R-:W-:Y:S01]  /*57f0*/  F2FP.SATFINITE.E4M3.F32.PACK_AB_MERGE_C R25, RZ, R94, RZ ;  /* 0x0000005eff19723e */ /* 0x000fe200048070ff */
[-C--:B------:R-:W-:Y:S01]  /*5800*/  FMUL R88, R88, R12.reuse ;  /* 0x0000000c58587220 */ /* 0x080fe20000400000 */
[----:B------:R-:W-:Y:S01]  /*5810*/  ISETP.GE.AND P4, PT, R26, 0x11, PT ;  /* 0x000000111a00780c */ /* 0x000fe20003f86270 */
[-C--:B------:R-:W-:Y:S01]  /*5820*/  FMUL R87, R87, R12.reuse ;  /* 0x0000000c57577220 */ /* 0x080fe20000400000 */
[----:B------:R-:W-:Y:S01]  /*5830*/  ISETP.LT.OR P0, PT, R6, 0x9, !P0 ;  /* 0x000000090600780c */ /* 0x000fe20004701670 */
[----:B------:R-:W-:Y:S01]  /*5840*/  FMUL R86, R86, R12 ;  /* 0x0000000c56567220 */ /* 0x000fe20000400000 */
[----:B0-----:R-:W-:Y:S01]  /*5850*/  F2FP.SATFINITE.E4M3.F32.PACK_AB_MERGE_C R5, RZ, R96, RZ ;  /* 0x00000060ff05723e */ /* 0x001fe200048070ff */
[-C--:B------:R-:W-:Y:S01]  /*5860*/  FMUL R85, R85, R12.reuse ;  /* 0x0000000c55557220 */ /* 0x080fe20000400000 */
[----:B------:R-:W-:Y:S01]  /*5870*/  ISETP.LT.OR P2, PT, R6, 0x9, !P2 ;  /* 0x000000090600780c */ /* 0x000fe20005741670 */
[-C--:B------:R-:W-:Y:S01]  /*5880*/  FMUL R84, R84, R12.reuse ;  /* 0x0000000c54547220 */ /* 0x080fe20000400000 */
[----:B------:R-:W-:Y:S01]  /*5890*/  F2FP.SATFINITE.E4M3.F32.PACK_AB_MERGE_C R93, RZ, R93, RZ ;  /* 0x0000005dff5d723e */ /* 0x000fe200048070ff */
[----:B------:R0:W-:Y:S01]  /*58a0*/  @!P1 STG.E.U8 desc[UR18][R16.64+0x1], R5 ;  /* 0x0000010510009986 */ /* 0x0001e2000c101112 */
[----:B------:R-:W-:Y:S01]  /*58b0*/  ISETP.GE.AND P1, PT, R26, 0x12, PT ;  /* 0x000000121a00780c */ /* 0x000fe20003f26270 */
[-C--:B------:R-:W-:Y:S01]  /*58c0*/  FMUL R83, R83, R12.reuse ;  /* 0x0000000c53537220 */ /* 0x080fe20000400000 */
[----:B------:R-:W-:Y:S01]  /*58d0*/  F2FP.SATFINITE.E4M3.F32.PACK_AB_MERGE_C R91, RZ, R91, RZ ;  /* 0x0000005bff5b723e */ /* 0x000fe200048070ff */
[----:B------:R-:W-:Y:S01]  /*58e0*/  @!P5 STG.E.U8 desc[UR18][R14.64+0x8], R95 ;  /* 0x0000085f0e00d986 */ /* 0x000fe2000c101112 */
[----:B------:R-:W-:Y:S01]  /*58f0*/  ISETP.LT.OR P5, PT, R6, 0x1, !P4 ;  /* 0x000000010600780c */ /* 0x000fe200067a1670 */
[-C--:B------:R-:W-:Y:S01]  /*5900*/  FMUL R82, R82, R12.reuse ;  /* 0x0000000c52527220 */ /* 0x080fe20000400000 */
[C---:B------:R-:W-:Y:S01]  /*5910*/  ISETP.LT.OR P4, PT, R6.reuse, 0x9, !P4 ;  /* 0x000000090600780c */ /* 0x040fe20006781670 */
[----:B------:R1:W-:Y:S01]  /*5920*/  @!P6 STG.E.U8 desc[UR18][R14.64+0x9], R25 ;  /* 0x000009190e00e986 */ /* 0x0003e2000c101112 */
[----:B------:R-:W-:Y:S01]  /*5930*/  ISETP.LT.OR P6, PT, R6, 0x1, !P1 ;  /* 0x000000010600780c */ /* 0x000fe20004fc1670 */
[----:B------:R-:W-:Y:S01]  /*5940*/  FMUL R80, R80, R12 ;  /* 0x0000000c50507220 */ /* 0x000fe20000400000 */
[----:B------:R-:W-:Y:S01]  /*5950*/  F2FP.SATFINITE.E4M3.F32.PACK_AB_MERGE_C R89, RZ, R89, RZ ;  /* 0x00000059ff59723e */ /* 0x000fe200048070ff */
[----:B------:R-:W-:Y:S01]  /*5960*/  @!P0 STG.E.U8 desc[UR18][R16.64+0x8], R93 ;  /* 0x0000085d10008986 */ /* 0x000fe2000c101112 */
[----:B0-----:R-:W-:Y:S01]  /*5970*/  F2FP.SATFINITE.E4M3.F32.PACK_AB_MERGE_C R5, RZ, R92, RZ ;  /* 0x0000005cff05723e */ /* 0x001fe200048070ff */
[-C--:B------:R-:W-:Y:S01]  /*5980*/  FMUL R81, R81, R12.reuse ;  /* 0x0000000c51517220 */ /* 0x080fe20000400000 */
[----:B------:R-:W-:Y:S01]  /*5990*/  ISETP.GE.AND P0, PT, R26, 0x1a, PT ;  /* 0x0000001a1a00780c */ /* 0x000fe20003f06270 */
[-C--:B------:R-:W-:Y:S01]  /*59a0*/  FMUL R78, R78, R12.reuse ;  /* 0x0000000c4e4e7220 */ /* 0x080fe20000400000 */
[----:B------:R-:W-:Y:S01]  /*59b0*/  ISETP.LT.OR P1, PT, R6, 0x9, !P1 ;  /* 0x000000090600780c */ /* 0x000fe20004f21670 */
[----:B------:R0:W-:Y:S01]  /*59c0*/  @!P2 STG.E.U8 desc[UR18][R16.64+0x9], R5 ;  /* 0x000009051000a986 */ /* 0x0001e2000c101112 */
[----:B------:R-:W-:Y:S01]  /*59d0*/  ISETP.GE.AND P2, PT, R26, 0x19, PT ;  /* 0x000000191a00780c */ /* 0x000fe20003f46270 */
[----:B------:R-:W-:Y:S01]  /*59e0*/  FMUL R79, R79, R12 ;  /* 0x0000000c4f4f7220 */ /* 0x000fe20000400000 */
[----:B-1----:R-:W-:Y:S01]  /*59f0*/  F2FP.SATFINITE.E4M3.F32.PACK_AB_MERGE_C R25, RZ, R90, RZ ;  /* 0x0000005aff19723e */ /* 0x002fe200048070ff */
[----:B------:R-:W-:Y:S01]  /*5a00*/  @!P5 STG.E.U8 desc[UR18][R14.64+0x10], R91 ;  /* 0x0000105b0e00d986 */ /* 0x000fe2000c101112 */
[----:B------:R-:W-:Y:S01]  /*5a10*/  ISETP.LT.OR P5, PT, R6, 0x1, !P0 ;  /* 0x000000010600780c */ /* 0x000fe200047a1670 */
[-C--:B------:R-:W-:Y:S01]  /*5a20*/  FMUL R76, R76, R12.reuse ;  /* 0x0000000c4c4c7220 */ /* 0x080fe20000400000 */
[----:B------:R-:W-:Y:S01]  /*5a30*/  F2FP.SATFINITE.E4M3.F32.PACK_AB_MERGE_C R87, RZ, R87, RZ ;  /* 0x00000057ff57723e */ /* 0x000fe200048070ff */
[----:B------:R1:W-:Y:S01]  /*5a40*/  @!P6 STG.E.U8 desc[UR18][R14.64+0x11], R25 ;  /* 0x000011190e00e986 */ /* 0x0003e2000c101112 */
[----:B------:R-:W-:Y:S01]  /*5a50*/  F2FP.SATFINITE.E4M3.F32.PACK_AB_MERGE_C R85, RZ, R85, RZ ;  /* 0x00000055ff55723e */ /* 0x000fe200048070ff */
[-C--:B------:R-:W-:Y:S01]  /*5a60*/  FMUL R77, R77, R12.reuse ;  /* 0x0000000c4d4d7220 */ /* 0x080fe20000400000 */
[C---:B------:R-:W-:Y:S01]  /*5a70*/  ISETP.LT.OR P0, PT, R6.reuse, 0x9, !P0 ;  /* 0x000000090600780c */ /* 0x040fe20004701670 */
[----:B------:R-:W-:Y:S01]  /*5a80*/  @!P4 STG.E.U8 desc[UR18][R16.64+0x10], R89 ;  /* 0x000010591000c986 */ /* 0x000fe2000c101112 */
[----:B------:R-:W-:Y:S01]  /*5a90*/  ISETP.LT.OR P4, PT, R6, 0x1, !P2 ;  /* 0x000000010600780c */ /* 0x000fe20005781670 */
[-C--:B------:R-:W-:Y:S01]  /*5aa0*/  FMUL R74, R74, R12.reuse ;  /* 0x0000000c4a4a7220 */ /* 0x080fe20000400000 */
[----:B------:R-:W-:Y:S01]  /*5ab0*/  ISETP.LT.OR P2, PT, R6, 0x9, !P2 ;  /* 0x000000090600780c */ /* 0x000fe20005741670 */
[----:B------:R-:W-:Y:S01]  /*5ac0*/  FMUL R75, R75, R12 ;  /* 0x0000000c4b4b7220 */ /* 0x000fe20000400000 */
[----:B0-----:R-:W-:Y:S01]  /*5ad0*/  F2FP.SATFINITE.E4M3.F32.PACK_AB_MERGE_C R5, RZ, R88, RZ ;  /* 0x00000058ff05723e */ /* 0x001fe200048070ff */
[----:B------:R-:W-:Y:S01]  /*5ae0*/  FMUL R73, R73, R12 ;  /* 0x0000000c49497220 */ /* 0x000fe20000400000 */
[----:B------:R-:W-:Y:S01]  /*5af0*/  F2FP.SATFINITE.E4M3.F32.PACK_AB_MERGE_C R27, RZ, R84, RZ ;  /* 0x00000054ff1b723e */ /* 0x000fe200048070ff */
[----:B------:R-:W-:Y:S01]  /*5b00*/  FMUL R72, R72, R12 ;  /* 0x0000000c48487220 */ /* 0x000fe20000400000 */
[----:B-1----:R-:W-:Y:S01]  /*5b10*/  F2FP.SATFINITE.E4M3.F32.PACK_AB_MERGE_C R25, RZ, R86, RZ ;  /* 0x00000056ff19723e */ /* 0x002fe200048070ff */
[----:B------:R0:W-:Y:S01]  /*5b20*/  @!P1 STG.E.U8 desc[UR18][R16.64+0x11], R5 ;  /* 0x0000110510009986 */ /* 0x0001e2000c101112 */
[----:B------:R-:W-:Y:S01]  /*5b30*/  ISETP.GE.AND P1, PT, R26, 0x21, PT ;  /* 0x000000211a00780c */ /* 0x000fe20003f26270 */
[-C--:B------:R-:W-:Y:S01]  /*5b40*/  FMUL R70, R70, R12.reuse ;  /* 0x0000000c46467220 */ /* 0x080fe20000400000 */
[----:B------:R-:W-:Y:S01]  /*5b50*/  F2FP.SATFINITE.E4M3.F32.PACK_AB_MERGE_C R83, RZ, R83, RZ ;  /* 0x00000053ff53723e */ /* 0x000fe200048070ff */
[----:B------:R-:W-:Y:S01]  /*5b60*/  @!P4 STG.E.U8 desc[UR18][R14.64+0x18], R87 ;  /* 0x000018570e00c986 */ /* 0x000fe2000c101112 */
[C---:B------:R-:W-:Y:S01]  /*5b70*/  ISETP.LT.OR P4, PT, R6.reuse, 0x1, !P1 ;  /* 0x000000010600780c */ /* 0x040fe20004f81670 */
[-C--:B------:R-:W-:Y:S01]  /*5b80*/  FMUL R71, R71, R12.reuse ;  /* 0x0000000c47477220 */ /* 0x080fe20000400000 */
[----:B------:R-:W-:Y:S01]  /*5b90*/  ISETP.LT.OR P1, PT, R6, 0x9, !P1 ;  /* 0x000000090600780c */ /* 0x000fe20004f21670 */
[----:B------:R1:W-:Y:S01]  /*5ba0*/  @!P5 STG.E.U8 desc[UR18][R14.64+0x19], R25 ;  /* 0x000019190e00d986 */ /* 0x0003e2000c101112 */
[----:B------:R-:W-:Y:S01]  /*5bb0*/  F2FP.SATFINITE.E4M3.F32.PACK_AB_MERGE_C R81, RZ, R81, RZ ;  /* 0x00000051ff51723e */ /* 0x000fe200048070ff */
[-C--:B------:R-:W-:Y:S01]  /*5bc0*/  FMUL R69, R69, R12.reuse ;  /* 0x0000000c45457220 */ /* 0x080fe20000400000 */
[----:B------:R-:W-:Y:S01]  /*5bd0*/  F2FP.SATFINITE.E4M3.F32.PACK_AB_MERGE_C R79, RZ, R79, RZ ;  /* 0x0000004fff4f723e */ /* 0x000fe200048070ff */
[----:B------:R-:W-:Y:S01]  /*5be0*/  @!P2 STG.E.U8 desc[UR18][R16.64+0x18], R85 ;  /* 0x000018551000a986 */ /* 0x000fe2000c101112 */
[----:B------:R-:W-:Y:S01]  /*5bf0*/  ISETP.GE.AND P2, PT, R26, 0x22, PT ;  /* 0x000000221a00780c */ /* 0x000fe20003f46270 */
[----:B------:R-:W-:Y:S01]  /*5c00*/  FMUL R68, R68, R12 ;  /* 0x0000000c44447220 */ /* 0x000fe20000400000 */
[----:B0-----:R-:W-:Y:S01]  /*5c10*/  F2FP.SATFINITE.E4M3.F32.PACK_AB_MERGE_C R5, RZ, R82, RZ ;  /* 0x00000052ff05723e */ /* 0x001fe200048070ff */
[----:B------:R0:W-:Y:S01]  /*5c20*/  @!P0 STG.E.U8 desc[UR18][R16.64+0x19], R27 ;  /* 0x0000191b10008986 */ /* 0x0001e2000c101112 */
[C---:B------:R-:W-:Y:S01]  /*5c30*/  ISETP.LT.OR P5, PT, R6.reuse, 0x1, !P2 ;  /* 0x000000010600780c */ /* 0x040fe200057a1670 */
[----:B------:R-:W-:Y:S01]  /*5c40*/  FMUL R67, R67, R12 ;  /* 0x0000000c43437220 */ /* 0x000fe20000400000 */
[----:B------:R-:W-:Y:S01]  /*5c50*/  ISETP.LT.OR P2, PT, R6, 0x9, !P2 ;  /* 0x000000090600780c */ /* 0x000fe20005741670 */
[----:B------:R-:W-:Y:S01]  /*5c60*/  @!P4 STG.E.U8 desc[UR18][R14.64+0x20], R83 ;  /* 0x000020530e00c986 */ /* 0x000fe2000c101112 */
[----:B-1----:R-:W-:Y:S01]  /*5c70*/  F2FP.SATFINITE.E4M3.F32.PACK_AB_MERGE_C R25, RZ, R80, RZ ;  /* 0x00000050ff19723e */ /* 0x002fe200048070ff */
[-C--:B------:R-:W-:Y:S01]  /*5c80*/  FMUL R66, R66, R12.reuse ;  /* 0x0000000c42427220 */ /* 0x080fe20000400000 */
[C---:B------:R-:W-:Y:S01]  /*5c90*/  ISETP.GE.AND P4, PT, R26.reuse, 0x2a, PT ;  /* 0x0000002a1a00780c */ /* 0x040fe20003f86270 */
[-C--:B------:R-:W-:Y:S01]  /*5ca0*/  FMUL R65, R65, R12.reuse ;  /* 0x0000000c41417220 */ /* 0x080fe20000400000 */
[----:B------:R-:W-:Y:S01]  /*5cb0*/  ISETP.GE.AND P0, PT, R26, 0x29, PT ;  /* 0x000000291a00780c */ /* 0x000fe20003f06270 */
[-C--:B------:R-:W-:Y:S01]  /*5cc0*/  FMUL R64, R64, R12.reuse ;  /* 0x0000000c40407220 */ /* 0x080fe20000400000 */
[----:B------:R-:W-:Y:S01]  /*5cd0*/  F2FP.SATFINITE.E4M3.F32.PACK_AB_MERGE_C R77, RZ, R77, RZ ;  /* 0x0000004dff4d723e */ /* 0x000fe200048070ff */
[-C--:B------:R-:W-:Y:S01]  /*5ce0*/  FMUL R23, R23, R12.reuse ;  /* 0x0000000c17177220 */ /* 0x080fe20000400000 */
[C---:B------:R-:W-:Y:S01]  /*5cf0*/  ISETP.LT.OR P6, PT, R6.reuse, 0x1, !P0 ;  /* 0x000000010600780c */ /* 0x040fe200047c1670 */
[----:B------:R1:W-:Y:S01]  /*5d00*/  @!P5 STG.E.U8 desc[UR18][R14.64+0x21], R5 ;  /* 0x000021050e00d986 */ /* 0x0003e2000c101112 */
[----:B------:R-:W-:Y:S01]  /*5d10*/  ISETP.LT.OR P5, PT, R6, 0x9, !P4 ;  /* 0x000000090600780c */ /* 0x000fe200067a1670 */
[-C--:B------:R-:W-:Y:S01]  /*5d20*/  FMUL R22, R22, R12.reuse ;  /* 0x0000000c16167220 */ /* 0x080fe20000400000 */
[C---:B------:R-:W-:Y:S01]  /*5d30*/  ISETP.LT.OR P0, PT, R6.reuse, 0x9, !P0 ;  /* 0x000000090600780c */ /* 0x040fe20004701670 */
[----:B------:R2:W-:Y:S01]  /*5d40*/  @!P2 STG.E.U8 desc[UR18][R16.64+0x21], R25 ;  /* 0x000021191000a986 */ /* 0x0005e2000c101112 */
[----:B------:R-:W-:Y:S01]  /*5d50*/  ISETP.LT.OR P2, PT, R6, 0x1, !P4 ;  /* 0x000000010600780c */ /* 0x000fe20006741670 */
[-C--:B------:R-:W-:Y:S01]  /*5d60*/  FMUL R21, R21, R12.reuse ;  /* 0x0000000c15157220 */ /* 0x080fe20000400000 */
[C---:B------:R-:W-:Y:S01]  /*5d70*/  ISETP.GE.AND P4, PT, R26.reuse, 0x32, PT ;  /* 0x000000321a00780c */ /* 0x040fe20003f86270 */
[----:B------:R-:W-:Y:S01]  /*5d80*/  @!P1 STG.E.U8 desc[UR18][R16.64+0x20], R81 ;  /* 0x0000205110009986 */ /* 0x000fe2000c101112 */
[----:B------:R-:W-:Y:S01]  /*5d90*/  ISETP.GE.AND P1, PT, R26, 0x31, PT ;  /* 0x000000311a00780c */ /* 0x000fe20003f26270 */
[----:B------:R-:W-:Y:S01]  /*5da0*/  FMUL R20, R20, R12 ;  /* 0x0000000c14147220 */ /* 0x000fe20000400000 */
[----:B0-----:R-:W-:Y:S01]  /*5db0*/  F2FP.SATFINITE.E4M3.F32.PACK_AB_MERGE_C R27, RZ, R74, RZ ;  /* 0x0000004aff1b723e */ /* 0x001fe200048070ff */
[----:B------:R-:W-:Y:S01]  /*5dc0*/  @!P6 STG.E.U8 desc[UR18][R14.64+0x28], R79 ;  /* 0x0000284f0e00e986 */ /* 0x000fe2000c101112 */
[----:B-1----:R-:W-:-:S02]  /*5dd0*/  F2FP.SATFINITE.E4M3.F32.PACK_AB_MERGE_C R5, RZ, R78, RZ ;  /* 0x0000004eff05723e */ /* 0x002fc400048070ff */
[C---:B------:R-:W-:Y:S02]  /*5de0*/  ISETP.LT.OR P6, PT, R6.reuse, 0x1, !P1 ;  /* 0x000000010600780c */ /* 0x040fe40004fc1670 */
[----:B--2---:R-:W-:Y:S01]  /*5df0*/  F2FP.SATFINITE.E4M3.F32.PACK_AB_MERGE_C R25, RZ, R76, RZ ;  /* 0x0000004cff19723e */ /* 0x004fe200048070ff */
[----:B------:R0:W-:Y:S01]  /*5e00*/  @!P2 STG.E.U8 desc[UR18][R14.64+0x29], R5 ;  /* 0x000029050e00a986 */ /* 0x0001e2000c101112 */
[C---:B------:R-:W-:Y:S02]  /*5e10*/  ISETP.LT.OR P2, PT, R6.reuse, 0x1, !P4 ;  /* 0x000000010600780c */ /* 0x040fe40006741670 */
[----:B------:R-:W-:Y:S01]  /*5e20*/  F2FP.SATFINITE.E4M3.F32.PACK_AB_MERGE_C R75, RZ, R75, RZ ;  /* 0x0000004bff4b723e */ /* 0x000fe200048070ff */
[----:B------:R1:W-:Y:S01]  /*5e30*/  @!P5 STG.E.U8 desc[UR18][R16.64+0x29], R25 ;  /* 0x000029191000d986 */ /* 0x0003e2000c101112 */
[----:B------:R-:W-:Y:S02]  /*5e40*/  ISETP.LT.OR P5, PT, R6, 0x9, !P4 ;  /* 0x000000090600780c */ /* 0x000fe400067a1670 */
[----:B------:R-:W-:Y:S01]  /*5e50*/  ISETP.GE.AND P4, PT, R26, 0x3a, PT ;  /* 0x0000003a1a00780c */ /* 0x000fe20003f86270 */
[----:B------:R-:W-:Y:S01]  /*5e60*/  @!P0 STG.E.U8 desc[UR18][R16.64+0x28], R77 ;  /* 0x0000284d10008986 */ /* 0x000fe2000c101112 */
[----:B------:R-:W-:-:S02]  /*5e70*/  ISETP.LT.OR P1, PT, R6, 0x9, !P1 ;  /* 0x000000090600780c */ /* 0x000fc40004f21670 */
[----:B------:R-:W-:Y:S01]  /*5e80*/  ISETP.GE.AND P0, PT, R26, 0x39, PT ;  /* 0x000000391a00780c */ /* 0x000fe20003f06270 */
[----:B------:R-:W-:Y:S01]  /*5e90*/  @!P6 STG.E.U8 desc[UR18][R14.64+0x30], R75 ;  /* 0x0000304b0e00e986 */ /* 0x000fe2000c101112 */
[----:B------:R-:W-:Y:S02]  /*5ea0*/  F2FP.SATFINITE.E4M3.F32.PACK_AB_MERGE_C R73, RZ, R73, RZ ;  /* 0x00000049ff49723e */ /* 0x000fe400048070ff */
[C---:B------:R-:W-:Y:S01]  /*5eb0*/  ISETP.LT.OR P6, PT, R6.reuse, 0x1, !P0 ;  /* 0x000000010600780c */ /* 0x040fe200047c1670 */
[----:B------:R-:W-:Y:S01]  /*5ec0*/  @!P2 STG.E.U8 desc[UR18][R14.64+0x31], R27 ;  /* 0x0000311b0e00a986 */ /* 0x000fe2000c101112 */
[----:B------:R-:W-:Y:S02]  /*5ed0*/  ISETP.LT.OR P2, PT, R6, 0x1, !P4 ;  /* 0x000000010600780c */ /* 0x000fe40006741670 */
[----:B0-----:R-:W-:Y:S02]  /*5ee0*/  F2FP.SATFINITE.E4M3.F32.PACK_AB_MERGE_C R5, RZ, R72, RZ ;  /* 0x00000048ff05723e */ /* 0x001fe400048070ff */
[----:B-1----:R-:W-:Y:S01]  /*5ef0*/  F2FP.SATFINITE.E4M3.F32.PACK_AB_MERGE_C R25, RZ, R70, RZ ;  /* 0x00000046ff19723e */ /* 0x002fe200048070ff */
[----:B------:R-:W-:Y:S01]  /*5f00*/  @!P1 STG.E.U8 desc[UR18][R16.64+0x30], R73 ;  /* 0x0000304910009986 */ /* 0x000fe2000c101112 */
[----:B------:R-:W-:-:S02]  /*5f10*/  F2FP.SATFINITE.E4M3.F32.PACK_AB_MERGE_C R71, RZ, R71, RZ ;  /* 0x00000047ff47723e */ /* 0x000fc400048070ff */
[C---:B------:R-:W-:Y:S01]  /*5f20*/  ISETP.LT.OR P1, PT, R6.reuse, 0x9, !P0 ;  /* 0x000000090600780c */ /* 0x040fe20004721670 */
[----:B------:R0:W-:Y:S01]  /*5f30*/  @!P5 STG.E.U8 desc[UR18][R16.64+0x31], R5 ;  /* 0x000031051000d986 */ /* 0x0001e2000c101112 */
[----:B------:R-:W-:Y:S02]  /*5f40*/  ISETP.LT.OR P4, PT, R6, 0x9, !P4 ;  /* 0x000000090600780c */ /* 0x000fe40006781670 */
[C---:B------:R-:W-:Y:S01]  /*5f50*/  ISETP.GE.AND P0, PT, R26.reuse, 0x42, PT ;  /* 0x000000421a00780c */ /* 0x040fe20003f06270 */
[----:B------:R1:W-:Y:S01]  /*5f60*/  @!P2 STG.E.U8 desc[UR18][R14.64+0x39], R25 ;  /* 0x000039190e00a986 */ /* 0x0003e2000c101112 */
[----:B------:R-:W-:Y:S02]  /*5f70*/  ISETP.GE.AND P2, PT, R26, 0x41, PT ;  /* 0x000000411a00780c */ /* 0x000fe40003f46270 */
[----:B------:R-:W-:Y:S01]  /*5f80*/  F2FP.SATFINITE.E4M3.F32.PACK_AB_MERGE_C R69, RZ, R69, RZ ;  /* 0x00000045ff45723e */ /* 0x000fe200048070ff */
[----:B------:R-:W-:Y:S01]  /*5f90*/  @!P6 STG.E.U8 desc[UR18][R14.64+0x38], R71 ;  /* 0x000038470e00e986 */ /* 0x000fe2000c101112 */
[----:B------:R-:W-:-:S02]  /*5fa0*/  ISETP.LT.OR P5, PT, R6, 0x1, !P2 ;  /* 0x000000010600780c */ /* 0x000fc400057a1670 */
[C---:B------:R-:W-:Y:S01]  /*5fb0*/  ISETP.LT.OR P6, PT, R6.reuse, 0x1, !P0 ;  /* 0x000000010600780c */ /* 0x040fe200047c1670 */
[----:B------:R-:W-:Y:S01]  /*5fc0*/  @!P1 STG.E.U8 desc[UR18][R16.64+0x38], R69 ;  /* 0x0000384510009986 */ /* 0x000fe2000c101112 */
[----:B0-----:R-:W-:Y:S02]  /*5fd0*/  F2FP.SATFINITE.E4M3.F32.PACK_AB_MERGE_C R5, RZ, R68, RZ ;  /* 0x00000044ff05723e */ /* 0x001fe400048070ff */
[----:B------:R-:W-:Y:S02]  /*5fe0*/  F2FP.SATFINITE.E4M3.F32.PACK_AB_MERGE_C R67, RZ, R67, RZ ;  /* 0x00000043ff43723e */ /* 0x000fe400048070ff */
[----:B-1----:R-:W-:Y:S01]  /*5ff0*/  F2FP.SATFINITE.E4M3.F32.PACK_AB_MERGE_C R25, RZ, R66, RZ ;  /* 0x00000042ff19723e */ /* 0x002fe200048070ff */
[----:B------:R0:W-:Y:S01]  /*6000*/  @!P4 STG.E.U8 desc[UR18][R16.64+0x39], R5 ;  /* 0x000039051000c986 */ /* 0x0001e2000c101112 */
[----:B------:R-:W-:Y:S02]  /*6010*/  ISETP.LT.OR P1, PT, R6, 0x9, !P2 ;  /* 0x000000090600780c */ /* 0x000fe40005721670 */
[C---:B------:R-:W-:Y:S01]  /*6020*/  ISETP.GE.AND P4, PT, R26.reuse, 0x49, PT ;  /* 0x000000491a00780c */ /* 0x040fe20003f86270 */
[----:B------:R-:W-:Y:S01]  /*6030*/  @!P5 STG.E.U8 desc[UR18][R14.64+0x40], R67 ;  /* 0x000040430e00d986 */ /* 0x000fe2000c101112 */
[----:B------:R-:W-:-:S02]  /*6040*/  ISETP.GE.AND P2, PT, R26, 0x4a, PT ;  /* 0x0000004a1a00780c */ /* 0x000fc40003f46270 */
[C---:B------:R-:W-:Y:S01]  /*6050*/  ISETP.LT.OR P0, PT, R6.reuse, 0x9, !P0 ;  /* 0x000000090600780c */ /* 0x040fe20004701670 */
[----:B------:R1:W-:Y:S01]  /*6060*/  @!P6 STG.E.U8 desc[UR18][R14.64+0x41], R25 ;  /* 0x000041190e00e986 */ /* 0x0003e2000c101112 */
[C---:B------:R-:W-:Y:S02]  /*6070*/  ISETP.LT.OR P5, PT, R6.reuse, 0x1, !P4 ;  /* 0x000000010600780c */ /* 0x040fe400067a1670 */
[C---:B------:R-:W-:Y:S02]  /*6080*/  ISETP.LT.OR P6, PT, R6.reuse, 0x1, !P2 ;  /* 0x000000010600780c */ /* 0x040fe400057c1670 */
[C---:B------:R-:W-:Y:S02]  /*6090*/  ISETP.LT.OR P4, PT, R6.reuse, 0x9, !P4 ;  /* 0x000000090600780c */ /* 0x040fe40006781670 */
[----:B------:R-:W-:Y:S02]  /*60a0*/  ISETP.LT.OR P2, PT, R6, 0x9, !P2 ;  /* 0x000000090600780c */ /* 0x000fe40005741670 */
[----:B------:R-:W-:-:S02]  /*60b0*/  F2FP.SATFINITE.E4M3.F32.PACK_AB_MERGE_C R65, RZ, R65, RZ ;  /* 0x00000041ff41723e */ /* 0x000fc400048070ff */
[----:B0-----:R-:W-:Y:S02]  /*60c0*/  F2FP.SATFINITE.E4M3.F32.PACK_AB_MERGE_C R5, RZ, R64, RZ ;  /* 0x00000040ff05723e */ /* 0x001fe400048070ff */
[----:B------:R-:W-:Y:S01]  /*60d0*/  F2FP.SATFINITE.E4M3.F32.PACK_AB_MERGE_C R23, RZ, R23, RZ ;  /* 0x00000017ff17723e */ /* 0x000fe200048070ff */
[----:B------:R0:W-:Y:S01]  /*60e0*/  @!P1 STG.E.U8 desc[UR18][R16.64+0x40], R65 ;  /* 0x0000404110009986 */ /* 0x0001e2000c101112 */
[----:B-1----:R-:W-:Y:S02]  /*60f0*/  F2FP.SATFINITE.E4M3.F32.PACK_AB_MERGE_C R25, RZ, R22, RZ ;  /* 0x00000016ff19723e */ /* 0x002fe400048070ff */
[----:B------:R-:W-:Y:S01]  /*6100*/  F2FP.SATFINITE.E4M3.F32.PACK_AB_MERGE_C R21, RZ, R21, RZ ;  /* 0x00000015ff15723e */ /* 0x000fe200048070ff */
[----:B------:R0:W-:Y:S01]  /*6110*/  @!P0 STG.E.U8 desc[UR18][R16.64+0x41], R5 ;  /* 0x0000410510008986 */ /* 0x0001e2000c101112 */
[----:B------:R-:W-:-:S03]  /*6120*/  F2FP.SATFINITE.E4M3.F32.PACK_AB_MERGE_C R27, RZ, R20, RZ ;  /* 0x00000014ff1b723e */ /* 0x000fc600048070ff */
[----:B------:R0:W-:Y:S04]  /*6130*/  @!P5 STG.E.U8 desc[UR18][R14.64+0x48], R23 ;  /* 0x000048170e00d986 */ /* 0x0001e8000c101112 */
[----:B------:R0:W-:Y:S04]  /*6140*/  @!P6 STG.E.U8 desc[UR18][R14.64+0x49], R25 ;  /* 0x000049190e00e986 */ /* 0x0001e8000c101112 */
[----:B------:R0:W-:Y:S04]  /*6150*/  @!P4 STG.E.U8 desc[UR18][R16.64+0x48], R21 ;  /* 0x000048151000c986 */ /* 0x0001e8000c101112 */
[----:B------:R0:W-:Y:S02]  /*6160*/  @!P2 STG.E.U8 desc[UR18][R16.64+0x49], R27 ;  /* 0x0000491b1000a986 */ /* 0x0001e4000c101112 */
.L_x_118:
[----:B------:R-:W-:Y:S05]  /*6170*/  BSYNC B0 ;  /* 0x0000000000007941 */ /* 0x000fea0003800000 */
.L_x_36:
[C---:B------:R-:W-:Y:S01]  /*6180*/  LEA R2, P0, R8.reuse, R2, 0x1 ;  /* 0x0000000208027211 */ /* 0x040fe200078008ff */
[----:B------:R-:W-:Y:S01]  /*6190*/  ULDC.64 UR6, c[0x0][0x650] ;  /* 0x0001940000067ab9 */ /* 0x000fe20000000a00 */
[----:B-----5:R-:W-:Y:S01]  /*61a0*/  IMAD.U32 R4, RZ, RZ, UR16 ;  /* 0x00000010ff047e24 */ /* 0x020fe2000f8e00ff */
[----:B0-----:R-:W-:Y:S01]  /*61b0*/  PRMT R14, RZ, 0x7610, R14 ;  /* 0x00007610ff0e7816 */ /* 0x001fe2000000000e */
[----:B------:R-:W-:Y:S01]  /*61c0*/  IMAD.MOV.U32 R6, RZ, RZ, -0x1 ;  /* 0xffffffffff067424 */ /* 0x000fe200078e00ff */
[----:B------:R-:W-:Y:S01]  /*61d0*/  LEA.HI.X R3, R8, R3, R0, 0x1, P0 ;  /* 0x0000000308037211 */ /* 0x000fe200000f0c00 */
[----:B------:R0:W-:Y:S01]  /*61e0*/  SYNCS.ARRIVE.TRANS64.A1T0 RZ, [R4+UR22], RZ ;  /* 0x000000ff04ff79a7 */ /* 0x0001e20008100016 */
[----:B------:R-:W-:Y:S01]  /*61f0*/  ISETP.GE.U32.AND P0, PT, R2, UR6, PT ;  /* 0x0000000602007c0c */ /* 0x000fe2000bf06070 */
[----:B------:R-:W-:-:S03]  /*6200*/  IMAD.MOV.U32 R5, RZ, RZ, -0x1 ;  /* 0xffffffffff057424 */ /* 0x000fc600078e00ff */
[----:B------:R-:W-:Y:S01]  /*6210*/  ISETP.GE.U32.AND.EX P0, PT, R3, UR7, PT, P0 ;  /* 0x0000000703007c0c */ /* 0x000fe2000bf06100 */
[----:B0-----:R-:W-:-:S12]  /*6220*/  IMAD.MOV.U32 R4, RZ, RZ, -0x1 ;  /* 0xffffffffff047424 */ /* 0x001fd800078e00ff */
[----:B------:R-:W-:Y:S05]  /*6230*/  @P0 BRA `(.L_x_119) ;  /* 0x0000000400600947 */ /* 0x000fea0003800000 */
[----:B------:R-:W0:Y:S01]  /*6240*/  S2R R26, SR_CTAID.X ;  /* 0x00000000001a7919 */ /* 0x000e220000002500 */
[----:B------:R-:W5:Y:S01]  /*6250*/  LDC.64 R20, c[0x0][0x628] ;  /* 0x00018a00ff147b82 */ /* 0x000f620000000a00 */
[----:B------:R-:W-:Y:S01]  /*6260*/  ULDC UR6, c[0x0][0x150] ;  /* 0x0000540000067ab9 */ /* 0x000fe20000000800 */
[----:B-1----:R-:W-:Y:S01]  /*6270*/  IMAD.MOV.U32 R16, RZ, RZ, R2 ;  /* 0x000000ffff107224 */ /* 0x002fe200078e0002 */
[----:B------:R-:W1:Y:S01]  /*6280*/  S2R R28, SR_CTAID.Y ;  /* 0x00000000001c7919 */ /* 0x000e620000002600 */
[----:B------:R-:W-:-:S04]  /*6290*/  IMAD.MOV.U32 R17, RZ, RZ, R3 ;  /* 0x000000ffff117224 */ /* 0x000fc800078e0003 */
[----:B------:R-:W1:Y:S08]  /*62a0*/  LDC R29, c[0x0][0x144] ;  /* 0x00005100ff1d7b82 */ /* 0x000e700000000800 */
[----:B------:R-:W1:Y:S08]  /*62b0*/  LDC R6, c[0x0][0x630] ;  /* 0x00018c00ff067b82 */ /* 0x000e700000000800 */
[----:B--234-:R-:W2:Y:S01]  /*62c0*/  LDC.64 R24, c[0x0][0x620] ;  /* 0x00018800ff187b82 */ /* 0x01cea20000000a00 */
[----:B-----5:R-:W-:-:S04]  /*62d0*/  ISETP.NE.U32.AND P0, PT, R20, RZ, PT ;  /* 0x000000ff1400720c */ /* 0x020fc80003f05070 */
[----:B------:R-:W-:Y:S02]  /*62e0*/  ISETP.NE.AND.EX P0, PT, R21, RZ, PT, P0 ;  /* 0x000000ff1500720c */ /* 0x000fe40003f05300 */
[----:B0-----:R-:W-:-:S05]  /*62f0*/  I2FP.F32.U32 R4, R26 ;  /* 0x0000001a00047245 */ /* 0x001fca0000201000 */
[----:B------:R-:W-:-:S04]  /*6300*/  FMUL R4, R4, UR6 ;  /* 0x0000000604047c20 */ /* 0x000fc80008400000 */
[----:B------:R0:W3:Y:S02]  /*6310*/  F2I.U32.TRUNC.NTZ R27, R4 ;  /* 0x00000004001b7305 */ /* 0x0000e4000020f000 */
[----:B-1----:R-:W-:Y:S05]  /*6320*/  @!P0 BRA `(.L_x_120) ;  /* 0x0000000000288947 */ /* 0x002fea0003800000 */
[----:B------:R-:W1:Y:S02]  /*6330*/  LDC R5, c[0x0][0x634] ;  /* 0x00018d00ff057b82 */ /* 0x000e640000000800 */
[----:B-1----:R-:W-:-:S05]  /*6340*/  IADD3 R17, P0, R2, R5, RZ ;  /* 0x0000000502117210 */ /* 0x002fca0007f1e0ff */
[----:B------:R-:W-:-:S04]  /*6350*/  IMAD.X R23, RZ, RZ, R3, P0 ;  /* 0x000000ffff177224 */ /* 0x000fc800000e0603 */
[----:B0-----:R-:W-:-:S04]  /*6360*/  IMAD.WIDE.U32 R4, R23, R20, RZ ;  /* 0x0000001417047225 */ /* 0x001fc800078e00ff */
[----:B------:R-:W-:-:S04]  /*6370*/  IMAD.WIDE.U32 R14, P0, R17, R21, R4 ;  /* 0x00000015110e7225 */ /* 0x000fc80007800004 */
[----:B------:R-:W-:-:S04]  /*6380*/  IMAD.WIDE.U32 R4, R17, R20, RZ ;  /* 0x0000001411047225 */ /* 0x000fc800078e00ff */
[----:B------:R-:W-:Y:S01]  /*6390*/  IMAD.X R17, RZ, RZ, RZ, P0 ;  /* 0x000000ffff117224 */ /* 0x000fe200000e06ff */
[----:B------:R-:W-:Y:S01]  /*63a0*/  IADD3 RZ, P0, R5, R14, RZ ;  /* 0x0000000e05ff7210 */ /* 0x000fe20007f1e0ff */
[----:B------:R-:W-:-:S04]  /*63b0*/  IMAD.MOV.U32 R16, RZ, RZ, R15 ;  /* 0x000000ffff107224 */ /* 0x000fc800078e000f */
[----:B------:R-:W-:-:S08]  /*63c0*/  IMAD.WIDE.U32.X R16, R23, R21, R16, P0 ;  /* 0x0000001517107225 */ /* 0x000fd000000e0410 */
.L_x_120:
[-CC-:B------:R-:W-:Y:S01]  /*63d0*/  SHF.R.U64 R22, R16, R6.reuse, R17.reuse ;  /* 0x0000000610167219 */ /* 0x180fe20000001211 */
[----:B------:R-:W1:Y:S01]  /*63e0*/  LDC.64 R32, c[0x0][0x640] ;  /* 0x00019000ff207b82 */ /* 0x000e620000000a00 */
[----:B0-----:R-:W-:Y:S01]  /*63f0*/  SHF.R.U32.HI R4, RZ, R6, R17 ;  /* 0x00000006ff047219 */ /* 0x001fe20000011611 */
[----:B---3--:R-:W-:Y:S01]  /*6400*/  IMAD.MOV R27, RZ, RZ, -R27 ;  /* 0x000000ffff1b7224 */ /* 0x008fe200078e0a1b */
[----:B------:R-:W-:Y:S01]  /*6410*/  IADD3 R15, P0, RZ, -R22, RZ ;  /* 0x80000016ff0f7210 */ /* 0x000fe20007f1e0ff */
[----:B------:R-:W-:Y:S01]  /*6420*/  ULDC UR6, c[0x0][0x154] ;  /* 0x0000550000067ab9 */ /* 0x000fe20000000800 */
[----:B------:R-:W-:Y:S02]  /*6430*/  IMAD.MOV.U32 R17, RZ, RZ, 0x1 ;  /* 0x00000001ff117424 */ /* 0x000fe400078e00ff */
[----:B------:R-:W-:Y:S01]  /*6440*/  IMAD R27, R29, R27, R26 ;  /* 0x0000001b1d1b7224 */ /* 0x000fe200078e021a */
[----:B------:R-:W0:Y:S01]  /*6450*/  LDC R14, c[0x0][0x618] ;  /* 0x00018600ff0e7b82 */ /* 0x000e220000000800 */
[----:B------:R-:W-:-:S04]  /*6460*/  IMAD.X R5, RZ, RZ, ~R4, P0 ;  /* 0x000000ffff057224 */ /* 0x000fc800000e0e04 */
[-C--:B--2---:R-:W-:Y:S02]  /*6470*/  IMAD R6, R5, R24.reuse, RZ ;  /* 0x0000001805067224 */ /* 0x084fe400078e02ff */
[C---:B------:R-:W-:Y:S01]  /*6480*/  IMAD.WIDE.U32 R4, R15.reuse, R24, R2 ;  /* 0x000000180f047225 */ /* 0x040fe200078e0002 */
[----:B------:R-:W2:Y:S03]  /*6490*/  LDC R16, c[0x0][0x608] ;  /* 0x00018200ff107b82 */ /* 0x000ea60000000800 */
[----:B------:R-:W-:Y:S01]  /*64a0*/  IMAD R15, R15, R25, R6 ;  /* 0x000000190f0f7224 */ /* 0x000fe200078e0206 */
[----:B------:R-:W-:-:S03]  /*64b0*/  I2FP.F32.U32 R6, R28 ;  /* 0x0000001c00067245 */ /* 0x000fc60000201000 */
[----:B------:R-:W-:Y:S01]  /*64c0*/  IMAD.IADD R5, R5, 0x1, R15 ;  /* 0x0000000105057824 */ /* 0x000fe200078e020f */
[----:B------:R-:W3:Y:S01]  /*64d0*/  LDC R30, c[0x0][0x658] ;  /* 0x00019600ff1e7b82 */ /* 0x000ee20000000800 */
[----:B-1----:R-:W-:Y:S01]  /*64e0*/  ISETP.NE.U32.AND P0, PT, R32, RZ, PT ;  /* 0x000000ff2000720c */ /* 0x002fe20003f05070 */
[----:B------:R-:W-:-:S03]  /*64f0*/  IMAD.MOV.U32 R15, RZ, RZ, -0x1 ;  /* 0xffffffffff0f7424 */ /* 0x000fc600078e00ff */
[----:B------:R-:W-:-:S03]  /*6500*/  ISETP.NE.AND.EX P0, PT, R33, RZ, PT, P0 ;  /* 0x000000ff2100720c */ /* 0x000fc60003f05300 */
[----:B------:R-:W1:Y:S01]  /*6510*/  LDC R25, c[0x0][0x148] ;  /* 0x00005200ff197b82 */ /* 0x000e620000000800 */
[-CC-:B0-----:R-:W-:Y:S02]  /*6520*/  SHF.R.U64 R20, R4, R14.reuse, R5.reuse ;  /* 0x0000000e04147219 */ /* 0x181fe40000001205 */
[----:B------:R-:W-:Y:S01]  /*6530*/  SHF.R.U32.HI R5, RZ, R14, R5 ;  /* 0x0000000eff057219 */ /* 0x000fe20000011605 */
[----:B------:R-:W-:-:S04]  /*6540*/  FMUL R14, R6, UR6 ;  /* 0x00000006060e7c20 */ /* 0x000fc80008400000 */
[----:B------:R-:W0:Y:S01]  /*6550*/  LDC R26, c[0x0][0x600] ;  /* 0x00018000ff1a7b82 */ /* 0x000e220000000800 */
[----:B------:R4:W0:Y:S01]  /*6560*/  F2I.U32.TRUNC.NTZ R23, R14 ;  /* 0x0000000e00177305 */ /* 0x000822000020f000 */
[-CC-:B--2---:R-:W-:Y:S02]  /*6570*/  SHF.R.U64 R6, R20, R16.reuse, R5.reuse ;  /* 0x0000001014067219 */ /* 0x184fe40000001205 */
[----:B------:R-:W-:-:S04]  /*6580*/  SHF.R.U32.HI R5, RZ, R16, R5 ;  /* 0x00000010ff057219 */ /* 0x000fc80000011605 */
[----:B------:R-:W2:Y:S01]  /*6590*/  LDC R31, c[0x0][0x648] ;  /* 0x00019200ff1f7b82 */ /* 0x000ea20000000800 */
[-CC-:B---3--:R-:W-:Y:S02]  /*65a0*/  SHF.R.U64 R24, R6, R30.reuse, R5.reuse ;  /* 0x0000001e06187219 */ /* 0x188fe40000001205 */
[-C--:B------:R-:W-:Y:S02]  /*65b0*/  SHF.L.U32 R15, R15, R30.reuse, RZ ;  /* 0x0000001e0f0f7219 */ /* 0x080fe400000006ff */
[-C--:B------:R-:W-:Y:S01]  /*65c0*/  SHF.R.U32.HI R5, RZ, R30.reuse, R5 ;  /* 0x0000001eff057219 */ /* 0x080fe20000011605 */
[----:B------:R-:W-:Y:S01]  /*65d0*/  IMAD.MOV.U32 R4, RZ, RZ, R24 ;  /* 0x000000ffff047224 */ /* 0x000fe200078e0018 */
[----:B------:R-:W-:Y:S01]  /*65e0*/  SHF.L.U32 R30, R17, R30, RZ ;  /* 0x0000001e111e7219 */ /* 0x000fe200000006ff */
[----:B------:R-:W3:Y:S01]  /*65f0*/  LDC R34, c[0x0][0x638] ;  /* 0x00018e00ff227b82 */ /* 0x000ee20000000800 */
[----:B------:R-:W-:-:S07]  /*6600*/  LOP3.LUT R29, RZ, R15, RZ, 0x33, !PT ;  /* 0x0000000fff1d7212 */ /* 0x000fce00078e33ff */
[----:B------:R-:W0:Y:S01]  /*6610*/  LDC R35, c[0x0][0x610] ;  /* 0x00018400ff237b82 */ /* 0x000e220000000800 */
        /* <DEDUP_REMOVED lines=11> */
.L_x_121:
[----:B--2---:R-:W-:Y:S01]  /*66d0*/  SHF.R.U64 R4, R4, R31, R5 ;  /* 0x0000001f04047219 */ /* 0x004fe20000001205 */
[----:B0-----:R-:W-:Y:S01]  /*66e0*/  VIADD R17, R26, 0xffffffff ;  /* 0xffffffff1a117836 */ /* 0x001fe20000000000 */
[----:B------:R-:W-:Y:S01]  /*66f0*/  LOP3.LUT R15, R6, R29, RZ, 0xc0, !PT ;  /* 0x0000001d060f7212 */ /* 0x000fe200078ec0ff */
[----:B------:R-:W-:Y:S02]  /*6700*/  IMAD.MOV R23, RZ, RZ, -R23 ;  /* 0x000000ffff177224 */ /* 0x000fe400078e0a17 */
[----:B------:R-:W-:Y:S02]  /*6710*/  IMAD.MOV R5, RZ, RZ, -R4 ;  /* 0x000000ffff057224 */ /* 0x000fe400078e0a04 */
[----:B------:R-:W-:Y:S01]  /*6720*/  IMAD R6, R30, R4, R15 ;  /* 0x000000041e067224 */ /* 0x000fe200078e020f */
[----:B------:R-:W-:Y:S01]  /*6730*/  LOP3.LUT R15, R20, R17, RZ, 0xc0, !PT ;  /* 0x00000011140f7212 */ /* 0x000fe200078ec0ff */
[----:B-1----:R-:W-:Y:S02]  /*6740*/  @P3 IMAD R27, R25, R23, R28 ;  /* 0x00000017191b3224 */ /* 0x002fe400078e021c */
[----:B---3--:R-:W-:-:S02]  /*6750*/  IMAD R4, R5, R34, R24 ;  /* 0x0000002205047224 */ /* 0x008fc400078e0218 */
[----:B------:R-:W-:Y:S02]  /*6760*/  IMAD R6, R6, R35, R27 ;  /* 0x0000002306067224 */ /* 0x000fe400078e021b */
[----:B------:R-:W-:Y:S02]  /*6770*/  IMAD R15, R4, R26, R15 ;  /* 0x0000001a040f7224 */ /* 0x000fe400078e020f */
[----:B------:R-:W-:Y:S02]  /*6780*/  IMAD.MOV.U32 R14, RZ, RZ, 0x1 ;  /* 0x00000001ff0e7424 */ /* 0x000fe400078e00ff */
[----:B------:R-:W-:Y:S01]  /*6790*/  IMAD.MOV.U32 R4, RZ, RZ, R22 ;  /* 0x000000ffff047224 */ /* 0x000fe200078e0016 */
[----:B------:R-:W-:Y:S02]  /*67a0*/  SEL R5, R15, R6, !P3 ;  /* 0x000000060f057207 */ /* 0x000fe40005800000 */
[----:B------:R-:W-:-:S07]  /*67b0*/  SEL R6, R6, R15, !P3 ;  /* 0x0000000f06067207 */ /* 0x000fce0005800000 */
.L_x_119:
[----:B------:R-:W-:Y:S02]  /*67c0*/  LOP3.LUT P0, RZ, R14, 0xff, RZ, 0xc0, !PT ;  /* 0x000000ff0eff7812 */ /* 0x000fe4000780c0ff */
[----:B------:R-:W-:-:S11]  /*67d0*/  LOP3.LUT R101, R101, 0x1, RZ, 0x3c, !PT ;  /* 0x0000000165657812 */ /* 0x000fd600078e3cff */
[----:B------:R-:W-:Y:S05]  /*67e0*/  @P0 BRA `(.L_x_122) ;  /* 0xffffffb000780947 */ /* 0x000fea000383ffff */
[----:B------:R-:W-:Y:S05]  /*67f0*/  EXIT ;  /* 0x000000000000794d */ /* 0x000fea0003800000 */
.L_x_14:
[----:B------:R-:W-:-:S08]  /*6800*/  ISETP.NE.AND P0, PT, R20, RZ, PT ;  /* 0x000000ff1400720c */ /* 0x000fd00003f05270 */
[----:B-----5:R-:W0:-:S00]  /*6810*/  USETMAXREG.DEALLOC.CTAPOOL 0x28 ;  /* 0x00000028000079c8 */ /* 0x020e0000080e0500 */
[----:B------:R-:W-:Y:S05]  /*6820*/  @P0 EXIT ;  /* 0x000000000000094d */ /* 0x000fea0003800000 */
[----:B0-----:R-:W-:Y:S01]  /*6830*/  LOP3.LUT P0, RZ, R16, 0xff, RZ, 0xc0, !PT ;  /* 0x000000ff10ff7812 */ /* 0x001fe2000780c0ff */
[----:B------:R-:W-:Y:S02]  /*6840*/  IMAD.MOV.U32 R12, RZ, RZ, 0x1 ;  /* 0x00000001ff0c7424 */ /* 0x000fe400078e00ff */
[----:B------:R-:W-:-:S10]  /*6850*/  IMAD.MOV.U32 R15, RZ, RZ, RZ ;  /* 0x000000ffff0f7224 */ /* 0x000fd400078e00ff */
[----:B------:R-:W-:Y:S05]  /*6860*/  @!P0 BRA `(.L_x_123) ;  /* 0x0000000c00088947 */ /* 0x000fea0003800000 */
[----:B------:R-:W-:Y:S01]  /*6870*/  LOP3.LUT P0, RZ, R11, 0x1f, RZ, 0xc0, !PT ;  /* 0x0000001f0bff7812 */ /* 0x000fe2000780c0ff */
[----:B------:R-:W-:Y:S01]  /*6880*/  ULDC UR5, c[0x0][0x658] ;  /* 0x0001960000057ab9 */ /* 0x000fe20000000800 */
[----:B------:R-:W-:Y:S01]  /*6890*/  UMOV UR6, 0xffffffff ;  /* 0xffffffff00067882 */ /* 0x000fe20000000000 */
[----:B------:R-:W-:Y:S01]  /*68a0*/  BSSY B0, `(.L_x_123) ;  /* 0x00000be000007945 */ /* 0x000fe20003800000 */
[----:B------:R-:W-:Y:S01]  /*68b0*/  USHF.L.U32 UR6, UR6, UR5, URZ ;  /* 0x0000000506067299 */ /* 0x000fe2000800063f */
[C---:B------:R-:W-:Y:S01]  /*68c0*/  ISETP.NE.AND P2, PT, R10.reuse, RZ, PT ;  /* 0x000000ff0a00720c */ /* 0x040fe20003f45270 */
[----:B------:R-:W-:Y:S01]  /*68d0*/  IMAD.MOV.U32 R14, RZ, RZ, 0x1 ;  /* 0x00000001ff0e7424 */ /* 0x000fe200078e00ff */
[----:B------:R-:W-:Y:S01]  /*68e0*/  ISETP.NE.OR P0, PT, R10, RZ, !P0 ;  /* 0x000000ff0a00720c */ /* 0x000fe20004705670 */
[----:B------:R-:W-:Y:S01]  /*68f0*/  IMAD.MOV.U32 R12, RZ, RZ, 0x1 ;  /* 0x00000001ff0c7424 */ /* 0x000fe200078e00ff */
[----:B------:R-:W-:Y:S01]  /*6900*/  LOP3.LUT R13, R7, 0x2, RZ, 0xfc, !PT ;  /* 0x00000002070d7812 */ /* 0x000fe200078efcff */
[----:B------:R-:W-:Y:S01]  /*6910*/  IMAD.MOV.U32 R15, RZ, RZ, RZ ;  /* 0x000000ffff0f7224 */ /* 0x000fe200078e00ff */
[----:B------:R-:W-:Y:S01]  /*6920*/  ULDC UR4, c[0x0][0x600] ;  /* 0x0001800000047ab9 */ /* 0x000fe20000000800 */
[----:B------:R-:W-:Y:S01]  /*6930*/  UMOV UR7, 0x1 ;  /* 0x0000000100077882 */ /* 0x000fe20000000000 */
[----:B------:R-:W-:-:S02]  /*6940*/  UIADD3 UR22, UR13, 0x1, URZ ;  /* 0x000000010d167890 */ /* 0x000fc4000fffe03f */
[----:B------:R-:W-:Y:S02]  /*6950*/  UIADD3 UR16, UR4, -0x1, URZ ;  /* 0xffffffff04107890 */ /* 0x000fe4000fffe03f */
[----:B------:R-:W-:Y:S02]  /*6960*/  USHF.L.U32 UR18, UR7, UR5, URZ ;  /* 0x0000000507127299 */ /* 0x000fe4000800063f */
[----:B------:R-:W-:Y:S01]  /*6970*/  ULOP3.LUT UR17, URZ, UR6, URZ, 0x33, !UPT ;  /* 0x000000063f117292 */ /* 0x000fe2000f8e333f */
[----:B------:R-:W-:-:S11]  /*6980*/  ULDC.64 UR20, c[0x0][0x198] ;  /* 0x0000660000147ab9 */ /* 0x000fd60000000a00 */
.L_x_135:
[----:B------:R-:W-:-:S03]  /*6990*/  UMOV UR4, 0xffffffff ;  /* 0xffffffff00047882 */ /* 0x000fc60000000000 */
[----:B------:R-:W-:Y:S05]  /*69a0*/  BRA.DIV UR4, `(.L_x_124) ;  /* 0x0000002a04507947 */ /* 0x000fea000b800000 */
[----:B------:R-:W-:-:S13]  /*69b0*/  ELECT P1, URZ, PT ;  /* 0x00000000003f782f */ /* 0x000fda0003820000 */
.L_x_194:
[----:B------:R-:W0:Y:S01]  /*69c0*/  LDC R10, c[0x0][0x28c] ;  /* 0x0000a300ff0a7b82 */ /* 0x000e220000000800 */
[----:B------:R-:W-:Y:S01]  /*69d0*/  BSSY B1, `(.L_x_125) ;  /* 0x0000037000017945 */ /* 0x000fe20003800000 */
[----:B0-----:R-:W-:-:S13]  /*69e0*/  ISETP.LT.OR P1, PT, R10, 0x1, !P1 ;  /* 0x000000010a00780c */ /* 0x001fda0004f21670 */
[----:B------:R-:W-:Y:S05]  /*69f0*/  @P1 BRA `(.L_x_126) ;  /* 0x0000000000d01947 */ /* 0x000fea0003800000 */
[----:B------:R-:W-:Y:S02]  /*6a00*/  IMAD R16, R5, 0x50, RZ ;  /* 0x0000005005107824 */ /* 0x000fe400078e02ff */
[----:B------:R-:W-:Y:S02]  /*6a10*/  IMAD.SHL.U32 R17, R6, 0x40, RZ ;  /* 0x0000004006117824 */ /* 0x000fe400078e00ff */
[----:B------:R-:W-:Y:S02]  /*6a20*/  IMAD.MOV.U32 R18, RZ, RZ, RZ ;  /* 0x000000ffff127224 */ /* 0x000fe400078e00ff */
[----:B------:R-:W-:Y:S02]  /*6a30*/  IMAD.U32 R20, RZ, RZ, UR22 ;  /* 0x00000016ff147e24 */ /* 0x000fe4000f8e00ff */
[----:B------:R-:W-:Y:S02]  /*6a40*/  IMAD.MOV.U32 R5, RZ, RZ, R12 ;  /* 0x000000ffff057224 */ /* 0x000fe400078e000c */
[----:B------:R-:W-:-:S07]  /*6a50*/  IMAD.MOV.U32 R6, RZ, RZ, R15 ;  /* 0x000000ffff067224 */ /* 0x000fce00078e000f */
.L_x_130:
[----:B------:R-:W0:Y:S01]  /*6a60*/  S2R R11, SR_CgaCtaId ;  /* 0x00000000000b7919 */ /* 0x000e220000008800 */
[----:B------:R-:W-:-:S04]  /*6a70*/  MOV R10, 0x400 ;  /* 0x00000400000a7802 */ /* 0x000fc80000000f00 */
[----:B0-----:R-:W-:Y:S02]  /*6a80*/  LEA R21, R11, R10, 0x18 ;  /* 0x0000000a0b157211 */ /* 0x001fe400078ec0ff */
[----:B------:R-:W-:Y:S01]  /*6a90*/  SHF.L.U32 R10, R5, 0x1f, RZ ;  /* 0x0000001f050a7819 */ /* 0x000fe200000006ff */
[----:B------:R-:W0:Y:S02]  /*6aa0*/  @!P2 LDC R11, c[0x0][0x500] ;  /* 0x00014000ff0bab82 */ /* 0x000e240000000800 */
[----:B------:R-:W-:-:S04]  /*6ab0*/  IMAD R19, R6, 0x8, R21 ;  /* 0x0000000806137824 */ /* 0x000fc800078e0215 */
[----:B------:R-:W1:Y:S02]  /*6ac0*/  SYNCS.PHASECHK.TRANS64.TRYWAIT P1, [R19+URZ+0x190], R10 ;  /* 0x0001900a130075a7 */ /* 0x000e64000802017f */
[----:B-1----:R-:W-:Y:S05]  /*6ad0*/  @!P1 BRA `(.L_x_127) ;  /* 0x0000002800249947 */ /* 0x002fea0003800000 */
.L_x_195:
[----:B-1----:R-:W-:Y:S01]  /*6ae0*/  PRMT R10, R13, 0x9910, RZ ;  /* 0x000099100d0a7816 */ /* 0x002fe200000000ff */
[----:B0-----:R0:W-:Y:S03]  /*6af0*/  @!P2 SYNCS.ARRIVE.TRANS64 RZ, [R19+URZ], R11 ;  /* 0x0000000b13ffa9a7 */ /* 0x0011e6000800003f */
[----:B------:R-:W-:-:S13]  /*6b00*/  ISETP.NE.AND P1, PT, R10, 0x2, PT ;  /* 0x000000020a00780c */ /* 0x000fda0003f25270 */
[----:B0-----:R-:W-:Y:S05]  /*6b10*/  @P1 BRA `(.L_x_128) ;  /* 0x0000000000041947 */ /* 0x001fea0003800000 */
[----:B------:R-:W-:Y:S01]  /*6b20*/  BPT.TRAP 0x1 ;  /* 0x000000040000795c */ /* 0x000fe20000300000 */
.L_x_128:
[----:B------:R-:W-:Y:S05]  /*6b30*/  @P0 BRA `(.L_x_129) ;  /* 0x0000000000040947 */ /* 0x000fea0003800000 */
[----:B------:R-:W-:Y:S01]  /*6b40*/  BPT.TRAP 0x1 ;  /* 0x000000040000795c */ /* 0x000fe20000300000 */
.L_x_129:
[C-C-:B------:R-:W-:Y:S01]  /*6b50*/  IMAD R10, R6.reuse, 0x800, R21.reuse ;  /* 0x00000800060a7824 */ /* 0x140fe200078e0215 */
[----:B------:R-:W-:Y:S01]  /*6b60*/  R2UR UR9, R19 ;  /* 0x00000000130972ca */ /* 0x000fe200000e0000 */
[----:B------:R-:W-:Y:S01]  /*6b70*/  IMAD R21, R6, 0xa00, R21 ;  /* 0x00000a0006157824 */ /* 0x000fe200078e0215 */
[----:B------:R-:W-:Y:S01]  /*6b80*/  UIADD3 UR4, UP0, UR20, 0xf0, URZ ;  /* 0x000000f014047890 */ /* 0x000fe2000ff1e03f */
[----:B------:R-:W-:Y:S01]  /*6b90*/  VIADD R20, R20, 0xffffffff ;  /* 0xffffffff14147836 */ /* 0x000fe20000000000 */
[----:B------:R-:W-:Y:S01]  /*6ba0*/  R2UR UR5, R10 ;  /* 0x000000000a0572ca */ /* 0x000fe200000e0000 */
[----:B------:R-:W-:Y:S01]  /*6bb0*/  UIADD3 UR24, UP1, UR20, 0x1f0, URZ ;  /* 0x000001f014187890 */ /* 0x000fe2000ff3e03f */
[----:B------:R-:W-:Y:S01]  /*6bc0*/  R2UR UR8, R21 ;  /* 0x00000000150872ca */ /* 0x000fe200000e0000 */
[----:B------:R-:W-:Y:S01]  /*6bd0*/  VIADD R6, R6, 0x1 ;  /* 0x0000000106067836 */ /* 0x000fe20000000000 */
[----:B------:R-:W-:Y:S01]  /*6be0*/  R2UR UR11, R17 ;  /* 0x00000000110b72ca */ /* 0x000fe200000e0000 */
[----:B------:R-:W-:Y:S01]  /*6bf0*/  UIADD3.X UR25, URZ, UR21, URZ, UP1, !UPT ;  /* 0x000000153f197290 */ /* 0x000fe20008ffe43f */
[----:B------:R-:W-:Y:S01]  /*6c00*/  R2UR UR10, R18 ;  /* 0x00000000120a72ca */ /* 0x000fe200000e0000 */
[----:B------:R-:W-:Y:S01]  /*6c10*/  UMOV UR6, 0x0 ;  /* 0x0000000000067882 */ /* 0x000fe20000000000 */
[----:B------:R-:W-:Y:S01]  /*6c20*/  R2UR UR12, R4 ;  /* 0x00000000040c72ca */ /* 0x000fe200000e0000 */
[----:B------:R-:W-:Y:S01]  /*6c30*/  UMOV UR7, 0x10000000 ;  /* 0x1000000000077882 */ /* 0x000fe20000000000 */
[----:B------:R-:W-:Y:S01]  /*6c40*/  R2UR UR19, R16 ;  /* 0x00000000101372ca */ /* 0x000fe200000e0000 */
[----:B------:R-:W-:Y:S01]  /*6c50*/  VIADD R18, R18, 0x20 ;  /* 0x0000002012127836 */ /* 0x000fe20000000000 */
[----:B------:R-:W-:Y:S01]  /*6c60*/  ISETP.GT.AND P4, PT, R20, 0x1, PT ;  /* 0x000000011400780c */ /* 0x000fe20003f84270 */
[----:B------:R-:W-:Y:S01]  /*6c70*/  UIADD3 UR14, UR5, 0x400, URZ ;  /* 0x00000400050e7890 */ /* 0x000fe2000fffe03f */
[----:B------:R-:W-:Y:S01]  /*6c80*/  ISETP.NE.AND P1, PT, R6, 0x32, PT ;  /* 0x000000320600780c */ /* 0x000fe20003f25270 */
[----:B------:R-:W-:-:S02]  /*6c90*/  UIADD3.X UR5, URZ, UR21, URZ, UP0, !UPT ;  /* 0x000000153f057290 */ /* 0x000fc400087fe43f */
[----:B------:R-:W-:Y:S01]  /*6ca0*/  UIADD3 UR15, UR8, 0x19400, URZ ;  /* 0x00019400080f7890 */ /* 0x000fe2000fffe03f */
[----:B------:R-:W-:Y:S02]  /*6cb0*/  SEL R10, RZ, 0x1, P1 ;  /* 0x00000001ff0a7807 */ /* 0x000fe40000800000 */
[----:B------:R-:W-:Y:S01]  /*6cc0*/  UMOV UR8, UR14 ;  /* 0x0000000e00087c82 */ /* 0x000fe20008000000 */
[----:B------:R-:W-:Y:S02]  /*6cd0*/  SEL R6, R6, RZ, P1 ;  /* 0x000000ff06067207 */ /* 0x000fe40000800000 */
[----:B------:R-:W-:Y:S01]  /*6ce0*/  LOP3.LUT R5, R5, R10, RZ, 0x3c, !PT ;  /* 0x0000000a05057212 */ /* 0x000fe200078e3cff */
[----:B------:R0:W-:Y:S02]  /*6cf0*/  UTMALDG.3D [UR8], [UR4], desc[UR6] ;  /* 0x00000608040075b4 */ /* 0x0001e40008011000 */
[----:B0-----:R-:W-:Y:S01]  /*6d00*/  UMOV UR8, UR15 ;  /* 0x0000000f00087c82 */ /* 0x001fe20008000000 */
[----:B------:R-:W-:-:S02]  /*6d10*/  UMOV UR11, UR19 ;  /* 0x00000013000b7c82 */ /* 0x000fc40008000000 */
[----:B------:R0:W-:Y:S02]  /*6d20*/  UTMALDG.3D [UR8], [UR24], desc[UR6] ;  /* 0x00000608180075b4 */ /* 0x0001e40008011000 */
[----:B0-----:R-:W-:Y:S05]  /*6d30*/  @P4 BRA `(.L_x_130) ;  /* 0xfffffffc00484947 */ /* 0x001fea000383ffff */
.L_x_126:
[----:B------:R-:W-:Y:S05]  /*6d40*/  BSYNC B1 ;  /* 0x0000000000017941 */ /* 0x000fea0003800000 */
.L_x_125:
[----:B------:R-:W-:Y:S01]  /*6d50*/  LOP3.LUT P5, RZ, R14, 0xff, RZ, 0xc0, !PT ;  /* 0x000000ff0eff7812 */ /* 0x000fe200078ac0ff */
[----:B------:R-:W-:Y:S01]  /*6d60*/  VIADD R6, R15, UR13 ;  /* 0x0000000d0f067c36 */ /* 0x000fe20008000000 */
[----:B------:R-:W-:Y:S01]  /*6d70*/  ULDC.64 UR4, c[0x0][0x650] ;  /* 0x0001940000047ab9 */ /* 0x000fe20000000a00 */
[----:B------:R-:W-:Y:S01]  /*6d80*/  IMAD.U32 R11, RZ, RZ, UR13 ;  /* 0x0000000dff0b7e24 */ /* 0x000fe2000f8e00ff */
[----:B------:R-:W-:Y:S01]  /*6d90*/  UISETP.GE.U32.AND UP0, UPT, UR13, 0x32, UPT ;  /* 0x000000320d00788c */ /* 0x000fe2000bf06070 */
[----:B------:R-:W-:Y:S01]  /*6da0*/  BSSY B1, `(.L_x_131) ;  /* 0x000006b000017945 */ /* 0x000fe20003800000 */
[----:B------:R-:W-:Y:S02]  /*6db0*/  ISETP.GT.U32.AND P1, PT, R6, 0x31, PT ;  /* 0x000000310600780c */ /* 0x000fe40003f24070 */
[----:B------:R-:W-:Y:S02]  /*6dc0*/  PRMT R14, RZ, 0x7610, R14 ;  /* 0x00007610ff0e7816 */ /* 0x000fe4000000000e */
[----:B------:R-:W-:-:S02]  /*6dd0*/  ISETP.LT.U32.AND P1, PT, R11, 0x32, P1 ;  /* 0x000000320b00780c */ /* 0x000fc40000f21070 */
[----:B------:R-:W-:Y:S01]  /*6de0*/  PLOP3.LUT P4, PT, PT, PT, UP0, 0x80, 0x0 ;  /* 0x000000000000781c */ /* 0x000fe20003f8f008 */
[----:B------:R-:W0:Y:S01]  /*6df0*/  @P5 S2R R5, SR_CgaCtaId ;  /* 0x0000000000055919 */ /* 0x000e220000008800 */
[----:B------:R-:W-:-:S04]  /*6e00*/  @P5 MOV R4, 0x400 ;  /* 0x0000040000045802 */ /* 0x000fc80000000f00 */
[----:B0-----:R-:W-:Y:S01]  /*6e10*/  @P5 LEA R10, R5, R4, 0x18 ;  /* 0x00000004050a5211 */ /* 0x001fe200078ec0ff */
[----:B------:R-:W-:-:S03]  /*6e20*/  IMAD.WIDE.U32 R4, R6, 0x51eb851f, RZ ;  /* 0x51eb851f06047825 */ /* 0x000fc600078e00ff */
[----:B------:R0:W-:Y:S01]  /*6e30*/  @P5 SYNCS.ARRIVE.TRANS64.A1T0 RZ, [R10+URZ+0x358], RZ ;  /* 0x000358ff0aff59a7 */ /* 0x0001e2000810003f */
[----:B------:R-:W-:Y:S01]  /*6e40*/  IADD3 R2, P5, R2, R8, RZ ;  /* 0x0000000802027210 */ /* 0x000fe20007fbe0ff */
[----:B------:R-:W-:Y:S01]  /*6e50*/  IMAD.MOV.U32 R4, RZ, RZ, -0x1 ;  /* 0xffffffffff047424 */ /* 0x000fe200078e00ff */
[----:B------:R-:W-:Y:S02]  /*6e60*/  SHF.R.U32.HI R11, RZ, 0x4, R5 ;  /* 0x00000004ff0b7819 */ /* 0x000fe40000011605 */
[----:B------:R-:W-:Y:S01]  /*6e70*/  SEL R5, RZ, 0x1, !P1 ;  /* 0x00000001ff057807 */ /* 0x000fe20004800000 */
[----:B------:R-:W-:Y:S01]  /*6e80*/  IMAD.X R3, R3, 0x1, R0, P5 ;  /* 0x0000000103037824 */ /* 0x000fe200028e0600 */
[----:B------:R-:W-:Y:S01]  /*6e90*/  ISETP.GE.U32.AND P1, PT, R2, UR4, PT ;  /* 0x0000000402007c0c */ /* 0x000fe2000bf26070 */
[----:B------:R-:W-:Y:S01]  /*6ea0*/  IMAD R15, R11, -0x32, R6 ;  /* 0xffffffce0b0f7824 */ /* 0x000fe200078e0206 */
[----:B------:R-:W-:Y:S01]  /*6eb0*/  LOP3.LUT R12, R12, R5, RZ, 0x3c, !PT ;  /* 0x000000050c0c7212 */ /* 0x000fe200078e3cff */
[----:B------:R-:W-:Y:S01]  /*6ec0*/  IMAD.MOV.U32 R6, RZ, RZ, -0x1 ;  /* 0xffffffffff067424 */ /* 0x000fe200078e00ff */
[----:B------:R-:W-:Y:S01]  /*6ed0*/  ISETP.GE.U32.AND.EX P1, PT, R3, UR5, PT, P1 ;  /* 0x0000000503007c0c */ /* 0x000fe2000bf26110 */
[----:B------:R-:W-:Y:S01]  /*6ee0*/  IMAD.MOV.U32 R5, RZ, RZ, -0x1 ;  /* 0xffffffffff057424 */ /* 0x000fe200078e00ff */
[----:B------:R-:W-:-:S02]  /*6ef0*/  @P4 LOP3.LUT R12, R12, 0x1, R11, 0x78, !PT ;  /* 0x000000010c0c4812 */ /* 0x000fc400078e780b */
[----:B0-----:R-:W-:-:S09]  /*6f00*/  PRMT R10, RZ, 0x7610, R10 ;  /* 0x00007610ff0a7816 */ /* 0x001fd2000000000a */
[----:B------:R-:W-:Y:S05]  /*6f10*/  @P1 BRA `(.L_x_132) ;  /* 0x00000004004c1947 */ /* 0x000fea0003800000 */
[----:B------:R-:W0:Y:S01]  /*6f20*/  S2R R17, SR_CTAID.X ;  /* 0x0000000000117919 */ /* 0x000e220000002500 */
[----:B------:R-:W-:Y:S01]  /*6f30*/  ULDC.64 UR4, c[0x0][0x628] ;  /* 0x00018a0000047ab9 */ /* 0x000fe20000000a00 */
[----:B------:R-:W1:Y:S01]  /*6f40*/  LDC R18, c[0x0][0x144] ;  /* 0x00005100ff127b82 */ /* 0x000e620000000800 */
[----:B------:R-:W-:Y:S01]  /*6f50*/  ISETP.NE.U32.AND P1, PT, RZ, UR4, PT ;  /* 0x00000004ff007c0c */ /* 0x000fe2000bf25070 */
[----:B------:R-:W2:Y:S01]  /*6f60*/  S2R R6, SR_CTAID.Y ;  /* 0x0000000000067919 */ /* 0x000ea20000002600 */
[----:B------:R-:W-:Y:S01]  /*6f70*/  ULDC UR6, c[0x0][0x150] ;  /* 0x0000540000067ab9 */ /* 0x000fe20000000800 */
[----:B------:R-:W-:Y:S01]  /*6f80*/  ULDC UR7, c[0x0][0x630] ;  /* 0x00018c0000077ab9 */ /* 0x000fe20000000800 */
[----:B------:R-:W-:Y:S01]  /*6f90*/  ISETP.NE.AND.EX P1, PT, RZ, UR5, PT, P1 ;  /* 0x00000005ff007c0c */ /* 0x000fe2000bf25310 */
[----:B------:R-:W-:Y:S01]  /*6fa0*/  IMAD.MOV.U32 R4, RZ, RZ, R2 ;  /* 0x000000ffff047224 */ /* 0x000fe200078e0002 */
[----:B0-----:R-:W-:-:S05]  /*6fb0*/  I2FP.F32.U32 R5, R17 ;  /* 0x0000001100057245 */ /* 0x001fca0000201000 */
[----:B------:R-:W-:Y:S01]  /*6fc0*/  FMUL R20, R5, UR6 ;  /* 0x0000000605147c20 */ /* 0x000fe20008400000 */
[----:B------:R-:W-:-:S05]  /*6fd0*/  IMAD.MOV.U32 R5, RZ, RZ, R3 ;  /* 0x000000ffff057224 */ /* 0x000fca00078e0003 */
[----:B--2---:R-:W-:Y:S05]  /*6fe0*/  @!P1 BRA `(.L_x_133) ;  /* 0x0000000000289947 */ /* 0x004fea0003800000 */
[----:B------:R-:W-:Y:S02]  /*6ff0*/  ULDC UR6, c[0x0][0x634] ;  /* 0x00018d0000067ab9 */ /* 0x000fe40000000800 */
[----:B------:R-:W-:-:S05]  /*7000*/  IADD3 R5, P1, R2, UR6, RZ ;  /* 0x0000000602057c10 */ /* 0x000fca000ff3e0ff */
[----:B------:R-:W-:-:S04]  /*7010*/  IMAD.X R19, RZ, RZ, R3, P1 ;  /* 0x000000ffff137224 */ /* 0x000fc800008e0603 */
[----:B------:R-:W-:-:S04]  /*7020*/  IMAD.WIDE.U32 R10, R19, UR4, RZ ;  /* 0x00000004130a7c25 */ /* 0x000fc8000f8e00ff */
[----:B------:R-:W-:-:S04]  /*7030*/  IMAD.WIDE.U32 R10, P1, R5, UR5, R10 ;  /* 0x00000005050a7c25 */ /* 0x000fc8000f82000a */
[----:B------:R-:W-:-:S04]  /*7040*/  IMAD.WIDE.U32 R4, R5, UR4, RZ ;  /* 0x0000000405047c25 */ /* 0x000fc8000f8e00ff */
[----:B------:R-:W-:Y:S01]  /*7050*/  IMAD.MOV.U32 R4, RZ, RZ, R11 ;  /* 0x000000ffff047224 */ /* 0x000fe200078e000b */
[----:B------:R-:W-:Y:S01]  /*7060*/  IADD3 RZ, P4, R5, R10, RZ ;  /* 0x0000000a05ff7210 */ /* 0x000fe20007f9e0ff */
[----:B------:R-:W-:-:S04]  /*7070*/  IMAD.X R5, RZ, RZ, RZ, P1 ;  /* 0x000000ffff057224 */ /* 0x000fc800008e06ff */
[----:B------:R-:W-:-:S08]  /*7080*/  IMAD.WIDE.U32.X R4, R19, UR5, R4, P4 ;  /* 0x0000000513047c25 */ /* 0x000fd0000a0e0404 */
.L_x_133:
[--C-:B------:R-:W-:Y:S01]  /*7090*/  SHF.R.U64 R16, R4, UR7, R5.reuse ;  /* 0x0000000704107c19 */ /* 0x100fe20008001205 */
[----:B------:R-:W0:Y:S01]  /*70a0*/  F2I.U32.TRUNC.NTZ R20, R20 ;  /* 0x0000001400147305 */ /* 0x000e22000020f000 */
[----:B------:R-:W-:Y:S01]  /*70b0*/  SHF.R.U32.HI R4, RZ, UR7, R5 ;  /* 0x00000007ff047c19 */ /* 0x000fe20008011605 */
[----:B------:R-:W-:Y:S01]  /*70c0*/  ULDC.64 UR4, c[0x0][0x620] ;  /* 0x0001880000047ab9 */ /* 0x000fe20000000a00 */
[----:B------:R-:W-:Y:S01]  /*70d0*/  IADD3 R11, P1, RZ, -R16, RZ ;  /* 0x80000010ff0b7210 */ /* 0x000fe20007f3e0ff */
[----:B------:R-:W-:Y:S01]  /*70e0*/  ULDC.64 UR6, c[0x0][0x640] ;  /* 0x0001900000067ab9 */ /* 0x000fe20000000a00 */
[----:B------:R-:W2:Y:S03]  /*70f0*/  LDC R21, c[0x0][0x148] ;  /* 0x00005200ff157b82 */ /* 0x000ea60000000800 */
[----:B------:R-:W-:Y:S01]  /*7100*/  IMAD.X R4, RZ, RZ, ~R4, P1 ;  /* 0x000000ffff047224 */ /* 0x000fe200008e0e04 */
[----:B------:R-:W-:-:S03]  /*7110*/  ISETP.NE.U32.AND P1, PT, RZ, UR6, PT ;  /* 0x00000006ff007c0c */ /* 0x000fc6000bf25070 */
[----:B------:R-:W-:Y:S01]  /*7120*/  IMAD R10, R4, UR4, RZ ;  /* 0x00000004040a7c24 */ /* 0x000fe2000f8e02ff */
[----:B------:R-:W-:Y:S01]  /*7130*/  ISETP.NE.AND.EX P1, PT, RZ, UR7, PT, P1 ;  /* 0x00000007ff007c0c */ /* 0x000fe2000bf25310 */
[----:B------:R-:W-:Y:S01]  /*7140*/  IMAD.WIDE.U32 R4, R11, UR4, R2 ;  /* 0x000000040b047c25 */ /* 0x000fe2000f8e0002 */
[----:B------:R-:W-:-:S03]  /*7150*/  ULDC UR4, c[0x0][0x618] ;  /* 0x0001860000047ab9 */ /* 0x000fc60000000800 */
[----:B------:R-:W-:Y:S01]  /*7160*/  IMAD R11, R11, UR5, R10 ;  /* 0x000000050b0b7c24 */ /* 0x000fe2000f8e020a */
[----:B------:R-:W-:Y:S01]  /*7170*/  ULDC UR5, c[0x0][0x154] ;  /* 0x0000550000057ab9 */ /* 0x000fe20000000800 */
[----:B0-----:R-:W-:Y:S02]  /*7180*/  IMAD.MOV R10, RZ, RZ, -R20 ;  /* 0x000000ffff0a7224 */ /* 0x001fe400078e0a14 */
[----:B------:R-:W-:Y:S02]  /*7190*/  IMAD.IADD R5, R5, 0x1, R11 ;  /* 0x0000000105057824 */ /* 0x000fe400078e020b */
[----:B-1----:R-:W-:Y:S01]  /*71a0*/  IMAD R17, R18, R10, R17 ;  /* 0x0000000a12117224 */ /* 0x002fe200078e0211 */
[----:B------:R-:W-:Y:S02]  /*71b0*/  I2FP.F32.U32 R10, R6 ;  /* 0x00000006000a7245 */ /* 0x000fe40000201000 */
[--C-:B------:R-:W-:Y:S02]  /*71c0*/  SHF.R.U64 R18, R4, UR4, R5.reuse ;  /* 0x0000000404127c19 */ /* 0x100fe40008001205 */
[----:B------:R-:W-:Y:S01]  /*71d0*/  SHF.R.U32.HI R5, RZ, UR4, R5 ;  /* 0x00000004ff057c19 */ /* 0x000fe20008011605 */
[----:B------:R-:W-:Y:S01]  /*71e0*/  FMUL R10, R10, UR5 ;  /* 0x000000050a0a7c20 */ /* 0x000fe20008400000 */
[----:B------:R-:W-:-:S02]  /*71f0*/  ULDC UR4, c[0x0][0x608] ;  /* 0x0001820000047ab9 */ /* 0x000fc40000000800 */
[--C-:B------:R-:W-:Y:S01]  /*7200*/  SHF.R.U64 R20, R18, UR4, R5.reuse ;  /* 0x0000000412147c19 */ /* 0x100fe20008001205 */
[----:B------:R0:W1:Y:S01]  /*7210*/  F2I.U32.TRUNC.NTZ R22, R10 ;  /* 0x0000000a00167305 */ /* 0x000062000020f000 */
[----:B------:R-:W-:Y:S01]  /*7220*/  SHF.R.U32.HI R5, RZ, UR4, R5 ;  /* 0x00000004ff057c19 */ /* 0x000fe20008011605 */
[----:B------:R-:W-:-:S03]  /*7230*/  ULDC UR4, c[0x0][0x658] ;  /* 0x0001960000047ab9 */ /* 0x000fc60000000800 */
[--C-:B------:R-:W-:Y:S02]  /*7240*/  SHF.R.U64 R19, R20, UR4, R5.reuse ;  /* 0x0000000414137c19 */ /* 0x100fe40008001205 */
[----:B------:R-:W-:-:S03]  /*7250*/  SHF.R.U32.HI R23, RZ, UR4, R5 ;  /* 0x00000004ff177c19 */ /* 0x000fc60008011605 */
[----:B------:R-:W-:Y:S02]  /*7260*/  IMAD.MOV.U32 R4, RZ, RZ, R19 ;  /* 0x000000ffff047224 */ /* 0x000fe400078e0013 */
[----:B------:R-:W-:Y:S01]  /*7270*/  IMAD.MOV.U32 R5, RZ, RZ, R23 ;  /* 0x000000ffff057224 */ /* 0x000fe200078e0017 */
[----:B0-----:R-:W-:Y:S06]  /*7280*/  @!P1 BRA `(.L_x_134) ;  /* 0x0000000000289947 */ /* 0x001fec0003800000 */
        /* <DEDUP_REMOVED lines=10> */
.L_x_134:
[----:B------:R-:W-:Y:S01]  /*7330*/  ULDC UR4, c[0x0][0x648] ;  /* 0x0001920000047ab9 */ /* 0x000fe20000000800 */
[----:B-1----:R-:W-:Y:S01]  /*7340*/  IMAD.MOV R22, RZ, RZ, -R22 ;  /* 0x000000ffff167224 */ /* 0x002fe200078e0a16 */
[----:B------:R-:W-:Y:S01]  /*7350*/  SHF.R.U64 R5, R4, UR4, R5 ;  /* 0x0000000404057c19 */ /* 0x000fe20008001205 */
[----:B------:R-:W-:Y:S01]  /*7360*/  ULDC UR4, c[0x0][0x638] ;  /* 0x00018e0000047ab9 */ /* 0x000fe20000000800 */
[----:B------:R-:W-:Y:S01]  /*7370*/  LOP3.LUT R4, R20, UR17, RZ, 0xc0, !PT ;  /* 0x0000001114047c12 */ /* 0x000fe2000f8ec0ff */
[----:B--2---:R-:W-:Y:S01]  /*7380*/  @P3 IMAD R17, R21, R22, R6 ;  /* 0x0000001615113224 */ /* 0x004fe200078e0206 */
[----:B------:R-:W-:Y:S01]  /*7390*/  LOP3.LUT R18, R18, UR16, RZ, 0xc0, !PT ;  /* 0x0000001012127c12 */ /* 0x000fe2000f8ec0ff */
[----:B------:R-:W-:Y:S01]  /*73a0*/  IMAD.MOV R6, RZ, RZ, -R5 ;  /* 0x000000ffff067224 */ /* 0x000fe200078e0a05 */
[----:B------:R-:W-:Y:S01]  /*73b0*/  ULDC UR5, c[0x0][0x610] ;  /* 0x0001840000057ab9 */ /* 0x000fe20000000800 */
[----:B------:R-:W-:Y:S02]  /*73c0*/  IMAD R4, R5, UR18, R4 ;  /* 0x0000001205047c24 */ /* 0x000fe4000f8e0204 */
[----:B------:R-:W-:Y:S01]  /*73d0*/  IMAD R19, R6, UR4, R19 ;  /* 0x0000000406137c24 */ /* 0x000fe2000f8e0213 */
[----:B------:R-:W-:Y:S01]  /*73e0*/  ULDC UR4, c[0x0][0x600] ;  /* 0x0001800000047ab9 */ /* 0x000fe20000000800 */
[----:B------:R-:W-:-:S02]  /*73f0*/  IMAD R17, R4, UR5, R17 ;  /* 0x0000000504117c24 */ /* 0x000fc4000f8e0211 */
[----:B------:R-:W-:Y:S02]  /*7400*/  IMAD R6, R19, UR4, R18 ;  /* 0x0000000413067c24 */ /* 0x000fe4000f8e0212 */
[----:B------:R-:W-:Y:S02]  /*7410*/  IMAD.MOV.U32 R10, RZ, RZ, 0x1 ;  /* 0x00000001ff0a7424 */ /* 0x000fe400078e00ff */
[----:B------:R-:W-:Y:S01]  /*7420*/  IMAD.MOV.U32 R4, RZ, RZ, R16 ;  /* 0x000000ffff047224 */ /* 0x000fe200078e0010 */
[----:B------:R-:W-:Y:S02]  /*7430*/  SEL R5, R6, R17, !P3 ;  /* 0x0000001106057207 */ /* 0x000fe40005800000 */
[----:B------:R-:W-:-:S07]  /*7440*/  SEL R6, R17, R6, !P3 ;  /* 0x0000000611067207 */ /* 0x000fce0005800000 */
.L_x_132:
[----:B------:R-:W-:Y:S05]  /*7450*/  BSYNC B1 ;  /* 0x0000000000017941 */ /* 0x000fea0003800000 */
.L_x_131:
[----:B------:R-:W-:-:S13]  /*7460*/  LOP3.LUT P1, RZ, R10, 0xff, RZ, 0xc0, !PT ;  /* 0x000000ff0aff7812 */ /* 0x000fda000782c0ff */
[----:B------:R-:W-:Y:S05]  /*7470*/  @P1 BRA `(.L_x_135) ;  /* 0xfffffff400441947 */ /* 0x000fea000383ffff */
[----:B------:R-:W-:Y:S05]  /*7480*/  BSYNC B0 ;  /* 0x0000000000007941 */ /* 0x000fea0003800000 */
.L_x_123:
[----:B------:R-:W-:-:S03]  /*7490*/  UMOV UR4, 0xffffffff ;  /* 0xffffffff00047882 */ /* 0x000fc60000000000 */
[----:B------:R-:W-:Y:S05]  /*74a0*/  BRA.DIV UR4, `(.L_x_136) ;  /* 0x0000001e04c47947 */ /* 0x000fea000b800000 */
[----:B------:R-:W-:-:S13]  /*74b0*/  ELECT P0, URZ, PT ;  /* 0x00000000003f782f */ /* 0x000fda0003800000 */
.L_x_198:
[----:B------:R-:W-:Y:S04]  /*74c0*/  BSSY B0, `(.L_x_137) ;  /* 0x00001c9000007945 */ /* 0x000fe80003800000 */
[----:B------:R-:W-:Y:S05]  /*74d0*/  @!P0 BRA `(.L_x_138) ;  /* 0x0000001c001c8947 */ /* 0x000fea0003800000 */
[----:B------:R-:W-:-:S04]  /*74e0*/  LOP3.LUT R7, R7, 0x2, RZ, 0xfc, !PT ;  /* 0x0000000207077812 */ /* 0x000fc800078efcff */
[----:B------:R-:W-:-:S13]  /*74f0*/  ISETP.NE.AND P0, PT, R7, 0x3, PT ;  /* 0x000000030700780c */ /* 0x000fda0003f05270 */
[----:B------:R-:W-:Y:S05]  /*7500*/  @!P0 BRA `(.L_x_139) ;  /* 0x0000000000048947 */ /* 0x000fea0003800000 */
[----:B------:R-:W-:Y:S01]  /*7510*/  BPT.TRAP 0x1 ;  /* 0x000000040000795c */ /* 0x000fe20000300000 */
.L_x_139:
[----:B------:R-:W0:Y:S01]  /*7520*/  S2R R3, SR_CgaCtaId ;  /* 0x0000000000037919 */ /* 0x000e220000008800 */
[----:B------:R-:W-:Y:S02]  /*7530*/  MOV R0, 0x400 ;  /* 0x0000040000007802 */ /* 0x000fe40000000f00 */
[----:B------:R-:W-:Y:S02]  /*7540*/  SHF.L.U32 R2, R12, 0x1f, RZ ;  /* 0x0000001f0c027819 */ /* 0x000fe400000006ff */
[----:B0-----:R-:W-:-:S05]  /*7550*/  LEA R0, R3, R0, 0x18 ;  /* 0x0000000003007211 */ /* 0x001fca00078ec0ff */
[----:B------:R-:W-:-:S04]  /*7560*/  VIADD R0, R0, 0x190 ;  /* 0x0000019000007836 */ /* 0x000fc80000000000 */
[C---:B------:R-:W-:Y:S02]  /*7570*/  IMAD R5, R15.reuse, 0x8, R0 ;  /* 0x000000080f057824 */ /* 0x040fe400078e0200 */
[----:B------:R-:W-:Y:S02]  /*7580*/  VIADD R15, R15, 0x1 ;  /* 0x000000010f0f7836 */ /* 0x000fe40000000000 */
[----:B------:R-:W0:Y:S03]  /*7590*/  SYNCS.PHASECHK.TRANS64.TRYWAIT P0, [R5+URZ], R2 ;  /* 0x00000002050075a7 */ /* 0x000e26000800017f */
[----:B------:R-:W-:-:S04]  /*75a0*/  ISETP.NE.AND P1, PT, R15, 0x32, PT ;  /* 0x000000320f00780c */ /* 0x000fc80003f25270 */
[----:B------:R-:W-:Y:S02]  /*75b0*/  SEL R3, RZ, 0x1, P1 ;  /* 0x00000001ff037807 */ /* 0x000fe40000800000 */
[----:B------:R-:W-:Y:S02]  /*75c0*/  SEL R15, R15, RZ, P1 ;  /* 0x000000ff0f0f7207 */ /* 0x000fe40000800000 */
[----:B------:R-:W-:-:S03]  /*75d0*/  LOP3.LUT R12, R12, R3, RZ, 0x3c, !PT ;  /* 0x000000030c0c7212 */ /* 0x000fc600078e3cff */
[----:B------:R-:W-:Y:S01]  /*75e0*/  IMAD R7, R15, 0x8, R0 ;  /* 0x000000080f077824 */ /* 0x000fe200078e0200 */
[----:B------:R-:W-:Y:S01]  /*75f0*/  SHF.L.U32 R4, R12, 0x1f, RZ ;  /* 0x0000001f0c047819 */ /* 0x000fe200000006ff */
[----:B0-----:R-:W-:Y:S06]  /*7600*/  @!P0 BRA `(.L_x_140) ;  /* 0x0000001c00908947 */ /* 0x001fec0003800000 */
.L_x_199:
[----:B------:R-:W1:Y:S01]  /*7610*/  SYNCS.PHASECHK.TRANS64.TRYWAIT P0, [R7+URZ], R4 ;  /* 0x00000004070075a7 */ /* 0x000e62000800017f */
[----:B0-----:R-:W-:-:S05]  /*7620*/  VIADD R2, R15, 0x1 ;  /* 0x000000010f027836 */ /* 0x001fca0000000000 */
[----:B------:R-:W-:-:S04]  /*7630*/  ISETP.NE.AND P1, PT, R2, 0x32, PT ;  /* 0x000000320200780c */ /* 0x000fc80003f25270 */
[----:B------:R-:W-:Y:S02]  /*7640*/  SEL R3, RZ, 0x1, P1 ;  /* 0x00000001ff037807 */ /* 0x000fe40000800000 */
[----:B------:R-:W-:Y:S02]  /*7650*/  SEL R9, R2, RZ, P1 ;  /* 0x000000ff02097207 */ /* 0x000fe40000800000 */
[----:B------:R-:W-:-:S03]  /*7660*/  LOP3.LUT R12, R12, R3, RZ, 0x3c, !PT ;  /* 0x000000030c0c7212 */ /* 0x000fc600078e3cff */
[----:B------:R-:W-:Y:S01]  /*7670*/  IMAD R6, R9, 0x8, R0 ;  /* 0x0000000809067824 */ /* 0x000fe200078e0200 */
[----:B------:R-:W-:Y:S01]  /*7680*/  SHF.L.U32 R5, R12, 0x1f, RZ ;  /* 0x0000001f0c057819 */ /* 0x000fe200000006ff */
[----:B-1----:R-:W-:Y:S06]  /*7690*/  @!P0 BRA `(.L_x_141) ;  /* 0x0000001c00808947 */ /* 0x002fec0003800000 */
.L_x_200:
[----:B------:R-:W1:Y:S01]  /*76a0*/  SYNCS.PHASECHK.TRANS64.TRYWAIT P0, [R6+URZ], R5 ;  /* 0x00000005060075a7 */ /* 0x000e62000800017f */
[----:B------:R-:W-:-:S05]  /*76b0*/  VIADD R2, R9, 0x1 ;  /* 0x0000000109027836 */ /* 0x000fca0000000000 */
[----:B------:R-:W-:-:S04]  /*76c0*/  ISETP.NE.AND P1, PT, R2, 0x32, PT ;  /* 0x000000320200780c */ /* 0x000fc80003f25270 */
[----:B------:R-:W-:Y:S02]  /*76d0*/  SEL R3, RZ, 0x1, P1 ;  /* 0x00000001ff037807 */ /* 0x000fe40000800000 */
[----:B0-----:R-:W-:Y:S02]  /*76e0*/  SEL R7, R2, RZ, P1 ;  /* 0x000000ff02077207 */ /* 0x001fe40000800000 */
[----:B------:R-:W-:-:S03]  /*76f0*/  LOP3.LUT R12, R12, R3, RZ, 0x3c, !PT ;  /* 0x000000030c0c7212 */ /* 0x000fc600078e3cff */
[----:B------:R-:W-:Y:S01]  /*7700*/  IMAD R9, R7, 0x8, R0 ;  /* 0x0000000807097824 */ /* 0x000fe200078e0200 */
[----:B------:R-:W-:Y:S01]  /*7710*/  SHF.L.U32 R4, R12, 0x1f, RZ ;  /* 0x0000001f0c047819 */ /* 0x000fe200000006ff */
[----:B-1----:R-:W-:Y:S06]  /*7720*/  @!P0 BRA `(.L_x_142) ;  /* 0x0000001c00708947 */ /* 0x002fec0003800000 */
.L_x_201:
[----:B------:R-:W1:Y:S01]  /*7730*/  SYNCS.PHASECHK.TRANS64.TRYWAIT P0, [R9+URZ], R4 ;  /* 0x00000004090075a7 */ /* 0x000e62000800017f */
[----:B------:R-:W-:-:S05]  /*7740*/  VIADD R2, R7, 0x1 ;  /* 0x0000000107027836 */ /* 0x000fca0000000000 */
[----:B------:R-:W-:-:S04]  /*7750*/  ISETP.NE.AND P1, PT, R2, 0x32, PT ;  /* 0x000000320200780c */ /* 0x000fc80003f25270 */
[----:B------:R-:W-:Y:S02]  /*7760*/  SEL R3, RZ, 0x1, P1 ;  /* 0x00000001ff037807 */ /* 0x000fe40000800000 */
[----:B------:R-:W-:Y:S02]  /*7770*/  SEL R7, R2, RZ, P1 ;  /* 0x000000ff02077207 */ /* 0x000fe40000800000 */
[----:B------:R-:W-:-:S03]  /*7780*/  LOP3.LUT R12, R12, R3, RZ, 0x3c, !PT ;  /* 0x000000030c0c7212 */ /* 0x000fc600078e3cff */
[----:B0-----:R-:W-:Y:S01]  /*7790*/  IMAD R6, R7, 0x8, R0 ;  /* 0x0000000807067824 */ /* 0x001fe200078e0200 */
[----:B------:R-:W-:Y:S01]  /*77a0*/  SHF.L.U32 R5, R12, 0x1f, RZ ;  /* 0x0000001f0c057819 */ /* 0x000fe200000006ff */
[----:B-1----:R-:W-:Y:S06]  /*77b0*/  @!P0 BRA `(.L_x_143) ;  /* 0x0000001c00608947 */ /* 0x002fec0003800000 */
.L_x_202:
        /* <DEDUP_REMOVED lines=9> */
.L_x_203:
        /* <DEDUP_REMOVED lines=9> */
.L_x_204:
        /* <DEDUP_REMOVED lines=9> */
.L_x_205:
        /* <DEDUP_REMOVED lines=9> */
.L_x_206:
        /* <DEDUP_REMOVED lines=9> */
.L_x_207:
        /* <DEDUP_REMOVED lines=9> */
.L_x_208:
        /* <DEDUP_REMOVED lines=9> */
.L_x_209:
        /* <DEDUP_REMOVED lines=9> */
.L_x_210:
        /* <DEDUP_REMOVED lines=9> */
.L_x_211:
        /* <DEDUP_REMOVED lines=9> */
.L_x_212:
        /* <DEDUP_REMOVED lines=9> */
.L_x_213:
        /* <DEDUP_REMOVED lines=9> */
.L_x_214:
        /* <DEDUP_REMOVED lines=9> */
.L_x_215:
        /* <DEDUP_REMOVED lines=9> */
.L_x_216:
        /* <DEDUP_REMOVED lines=9> */
.L_x_217:
        /* <DEDUP_REMOVED lines=9> */
.L_x_218:
        /* <DEDUP_REMOVED lines=9> */
.L_x_219:
        /* <DEDUP_REMOVED lines=9> */
.L_x_220:
        /* <DEDUP_REMOVED lines=9> */
.L_x_221:
        /* <DEDUP_REMOVED lines=9> */
.L_x_222:
        /* <DEDUP_REMOVED lines=9> */
.L_x_223:
        /* <DEDUP_REMOVED lines=9> */
.L_x_224:
        /* <DEDUP_REMOVED lines=9> */
.L_x_225:
        /* <DEDUP_REMOVED lines=9> */
.L_x_226:
        /* <DEDUP_REMOVED lines=9> */
.L_x_227:
        /* <DEDUP_REMOVED lines=9> */
.L_x_228:
        /* <DEDUP_REMOVED lines=9> */
.L_x_229:
        /* <DEDUP_REMOVED lines=9> */
.L_x_230:
        /* <DEDUP_REMOVED lines=9> */
.L_x_231:
        /* <DEDUP_REMOVED lines=9> */
.L_x_232:
        /* <DEDUP_REMOVED lines=9> */
.L_x_233:
        /* <DEDUP_REMOVED lines=9> */
.L_x_234:
        /* <DEDUP_REMOVED lines=9> */
.L_x_235:
        /* <DEDUP_REMOVED lines=9> */
.L_x_236:
        /* <DEDUP_REMOVED lines=9> */
.L_x_237:
        /* <DEDUP_REMOVED lines=9> */
.L_x_238:
        /* <DEDUP_REMOVED lines=9> */
.L_x_239:
        /* <DEDUP_REMOVED lines=9> */
.L_x_240:
        /* <DEDUP_REMOVED lines=9> */
.L_x_241:
        /* <DEDUP_REMOVED lines=9> */
.L_x_242:
        /* <DEDUP_REMOVED lines=9> */
.L_x_243:
        /* <DEDUP_REMOVED lines=9> */
.L_x_244:
        /* <DEDUP_REMOVED lines=9> */
.L_x_245:
        /* <DEDUP_REMOVED lines=9> */
.L_x_246:
[----:B------:R-:W1:Y:S01]  /*9080*/  SYNCS.PHASECHK.TRANS64.TRYWAIT P0, [R6+URZ], R5 ;  /* 0x00000005060075a7 */ /* 0x000e62000800017f */
[----:B------:R-:W-:-:S05]  /*9090*/  VIADD R2, R7, 0x1 ;  /* 0x0000000107027836 */ /* 0x000fca0000000000 */
[----:B------:R-:W-:-:S04]  /*90a0*/  ISETP.NE.AND P1, PT, R2, 0x32, PT ;  /* 0x000000320200780c */ /* 0x000fc80003f25270 */
[----:B0-----:R-:W-:Y:S02]  /*90b0*/  SEL R4, RZ, 0x1, P1 ;  /* 0x00000001ff047807 */ /* 0x001fe40000800000 */
[----:B------:R-:W-:Y:S02]  /*90c0*/  SEL R3, R2, RZ, P1 ;  /* 0x000000ff02037207 */ /* 0x000fe40000800000 */
[----:B------:R-:W-:Y:S01]  /*90d0*/  LOP3.LUT R4, R11, R4, RZ, 0x3c, !PT ;  /* 0x000000040b047212 */ /* 0x000fe200078e3cff */
[----:B-1----:R-:W-:Y:S06]  /*90e0*/  @!P0 BRA `(.L_x_188) ;  /* 0x0000001000988947 */ /* 0x002fec0003800000 */
.L_x_247:
[----:B------:R-:W-:Y:S01]  /*90f0*/  IMAD R3, R3, 0x8, R0 ;  /* 0x0000000803037824 */ /* 0x000fe200078e0200 */
[----:B------:R-:W-:-:S07]  /*9100*/  SHF.L.U32 R0, R4, 0x1f, RZ ;  /* 0x0000001f04007819 */ /* 0x000fce00000006ff */
.L_x_189:
[----:B-1----:R1:W2:Y:S02]  /*9110*/  SYNCS.PHASECHK.TRANS64.TRYWAIT P0, [R3+URZ], R0 ;  /* 0x00000000030075a7 */ /* 0x0022a4000800017f */
[----:B--2---:R-:W-:Y:S05]  /*9120*/  @!P0 NANOSLEEP.SYNCS 0x989680 ;  /* 0x009896800000895d */ /* 0x004fea0003900000 */
[----:B------:R-:W2:Y:S02]  /*9130*/  @!P0 SYNCS.PHASECHK.TRANS64 P0, [R3+URZ], R0 ;  /* 0x00000000030085a7 */ /* 0x000ea4000800007f */
[----:B--2---:R-:W-:Y:S05]  /*9140*/  @!P0 BRA `(.L_x_189) ;  /* 0xfffffffc00f08947 */ /* 0x004fea000383ffff */
.L_x_138:
[----:B------:R-:W-:Y:S05]  /*9150*/  BSYNC B0 ;  /* 0x0000000000007941 */ /* 0x000fea0003800000 */
.L_x_137:
[----:B------:R-:W-:Y:S05]  /*9160*/  EXIT ;  /* 0x000000000000794d */ /* 0x000fea0003800000 */
.L_x_16:
[----:B0-----:R-:W-:-:S04]  /*9170*/  IMAD.U32 R15, RZ, RZ, UR15 ;  /* 0x0000000fff0f7e24 */ /* 0x001fc8000f8e00ff */
[----:B------:R0:W1:Y:S03]  /*9180*/  SYNCS.PHASECHK.TRANS64.TRYWAIT P0, [R15+URZ+-0x8], R14 ;  /* 0xfffff80e0f0075a7 */ /* 0x000066000800017f */
[----:B-1----:R-:W-:Y:S05]  /*9190*/  @!P0 NANOSLEEP.SYNCS 0x989680 ;  /* 0x009896800000895d */ /* 0x002fea0003900000 */
[----:B------:R-:W1:Y:S02]  /*91a0*/  @!P0 SYNCS.PHASECHK.TRANS64 P0, [R15+URZ+-0x8], R14 ;  /* 0xfffff80e0f0085a7 */ /* 0x000e64000800007f */
[----:B-1----:R-:W-:Y:S05]  /*91b0*/  @!P0 BRA `(.L_x_16) ;  /* 0xfffffffc00ec8947 */ /* 0x002fea000383ffff */
[----:B------:R-:W-:Y:S05]  /*91c0*/  BRA `(.L_x_190) ;  /* 0xffffff88001c7947 */ /* 0x000fea000383ffff */
.L_x_21:
[----:B-1----:R-:W-:-:S04]  /*91d0*/  IMAD.U32 R15, RZ, RZ, UR7 ;  /* 0x00000007ff0f7e24 */ /* 0x002fc8000f8e00ff */
[----:B------:R1:W2:Y:S03]  /*91e0*/  SYNCS.PHASECHK.TRANS64.TRYWAIT P0, [R15+URZ], R14 ;  /* 0x0000000e0f0075a7 */ /* 0x0002a6000800017f */
[----:B--2---:R-:W-:Y:S05]  /*91f0*/  @!P0 NANOSLEEP.SYNCS 0x989680 ;  /* 0x009896800000895d */ /* 0x004fea0003900000 */
[----:B------:R-:W2:Y:S02]  /*9200*/  @!P0 SYNCS.PHASECHK.TRANS64 P0, [R15+URZ], R14 ;  /* 0x0000000e0f0085a7 */ /* 0x000ea4000800007f */
[----:B--2---:R-:W-:Y:S05]  /*9210*/  @!P0 BRA `(.L_x_21) ;  /* 0xfffffffc00ec8947 */ /* 0x004fea000383ffff */
[----:B------:R-:W-:Y:S05]  /*9220*/  BRA `(.L_x_20) ;  /* 0xffffff8800ec7947 */ /* 0x000fea000383ffff */
.L_x_27:
[----:B-1----:R-:W-:-:S04]  /*9230*/  IMAD.U32 R16, RZ, RZ, UR9 ;  /* 0x00000009ff107e24 */ /* 0x002fc8000f8e00ff */
[----:B------:R1:W2:Y:S03]  /*9240*/  SYNCS.PHASECHK.TRANS64.TRYWAIT P0, [R16+URZ], R15 ;  /* 0x0000000f100075a7 */ /* 0x0002a6000800017f */
[----:B--2---:R-:W-:Y:S05]  /*9250*/  @!P0 NANOSLEEP.SYNCS 0x989680 ;  /* 0x009896800000895d */ /* 0x004fea0003900000 */
[----:B------:R-:W2:Y:S02]  /*9260*/  @!P0 SYNCS.PHASECHK.TRANS64 P0, [R16+URZ], R15 ;  /* 0x0000000f100085a7 */ /* 0x000ea4000800007f */
[----:B--2---:R-:W-:Y:S05]  /*9270*/  @!P0 BRA `(.L_x_27) ;  /* 0xfffffffc00ec8947 */ /* 0x004fea000383ffff */
[----:B------:R-:W-:Y:S05]  /*9280*/  BRA `(.L_x_26) ;  /* 0xffffff9000bc7947 */ /* 0x000fea000383ffff */
.L_x_35:
[----:B0-----:R-:W-:-:S04]  /*9290*/  IMAD.U32 R15, RZ, RZ, UR15 ;  /* 0x0000000fff0f7e24 */ /* 0x001fc8000f8e00ff */
[----:B------:R0:W1:Y:S03]  /*92a0*/  SYNCS.PHASECHK.TRANS64.TRYWAIT P0, [R15+URZ+0x8], R14 ;  /* 0x0000080e0f0075a7 */ /* 0x000066000800017f */
[----:B-1----:R-:W-:Y:S05]  /*92b0*/  @!P0 NANOSLEEP.SYNCS 0x989680 ;  /* 0x009896800000895d */ /* 0x002fea0003900000 */
[----:B------:R-:W1:Y:S02]  /*92c0*/  @!P0 SYNCS.PHASECHK.TRANS64 P0, [R15+URZ+0x8], R14 ;  /* 0x0000080e0f0085a7 */ /* 0x000e64000800007f */
[----:B-1----:R-:W-:Y:S05]  /*92d0*/  @!P0 BRA `(.L_x_35) ;  /* 0xfffffffc00ec8947 */ /* 0x002fea000383ffff */
[----:B------:R-:W-:Y:S05]  /*92e0*/  BRA `(.L_x_191) ;  /* 0xffffff9c00847947 */ /* 0x000fea000383ffff */
.L_x_124:
[----:B------:R-:W-:Y:S01]  /*92f0*/  BSSY B1, `(.L_x_192) ;  /* 0x0000006000017945 */ /* 0x000fe20003800000 */
[----:B------:R-:W-:-:S07]  /*9300*/  IMAD.MOV.U32 R10, RZ, RZ, -0x1 ;  /* 0xffffffffff0a7424 */ /* 0x000fce00078e00ff */
[----:B------:R-:W-:Y:S05]  /*9310*/  WARPSYNC.COLLECTIVE R10, `(.L_x_193) ;  /* 0x000000000a0c7348 */ /* 0x000fea0003c00000 */
[----:B------:R-:W-:Y:S02]  /*9320*/  ELECT P1, UR62, PT ;  /* 0x00000000003e782f */ /* 0x000fe40003820000 */
[----:B------:R-:W-:Y:S01]  /*9330*/  MOV R10, UR62 ;  /* 0x0000003e000a7c02 */ /* 0x000fe20008000f00 */
[----:B------:R-:W-:Y:S10]  /*9340*/  ENDCOLLECTIVE ;  /* 0x000000000000791b */ /* 0x000ff40003800000 */
.L_x_193:
[----:B------:R-:W-:Y:S05]  /*9350*/  BSYNC B1 ;  /* 0x0000000000017941 */ /* 0x000fea0003800000 */
.L_x_192:
[----:B------:R-:W-:Y:S05]  /*9360*/  BRA `(.L_x_194) ;  /* 0xffffffd400947947 */ /* 0x000fea000383ffff */
.L_x_127:
[----:B-1----:R1:W2:Y:S02]  /*9370*/  SYNCS.PHASECHK.TRANS64.TRYWAIT P1, [R19+URZ+0x190], R10 ;  /* 0x0001900a130075a7 */ /* 0x0022a4000802017f */
[----:B--2---:R-:W-:Y:S05]  /*9380*/  @!P1 NANOSLEEP.SYNCS 0x989680 ;  /* 0x009896800000995d */ /* 0x004fea0003900000 */
[----:B------:R-:W2:Y:S02]  /*9390*/  @!P1 SYNCS.PHASECHK.TRANS64 P1, [R19+URZ+0x190], R10 ;  /* 0x0001900a130095a7 */ /* 0x000ea4000802007f */
[----:B--2---:R-:W-:Y:S05]  /*93a0*/  @!P1 BRA `(.L_x_127) ;  /* 0xfffffffc00f09947 */ /* 0x004fea000383ffff */
[----:B------:R-:W-:Y:S05]  /*93b0*/  BRA `(.L_x_195) ;  /* 0xffffffd400c87947 */ /* 0x000fea000383ffff */
.L_x_136:
[----:B------:R-:W-:Y:S01]  /*93c0*/  BSSY B0, `(.L_x_196) ;  /* 0x0000006000007945 */ /* 0x000fe20003800000 */
[----:B------:R-:W-:-:S07]  /*93d0*/  IMAD.MOV.U32 R10, RZ, RZ, -0x1 ;  /* 0xffffffffff0a7424 */ /* 0x000fce00078e00ff */
[----:B------:R-:W-:Y:S05]  /*93e0*/  WARPSYNC.COLLECTIVE R10, `(.L_x_197) ;  /* 0x000000000a0c7348 */ /* 0x000fea0003c00000 */
[----:B------:R-:W-:Y:S02]  /*93f0*/  ELECT P1, UR62, PT ;  /* 0x00000000003e782f */ /* 0x000fe40003820000 */
[----:B------:R-:W-:Y:S01]  /*9400*/  MOV R10, UR62 ;  /* 0x0000003e000a7c02 */ /* 0x000fe20008000f00 */
[----:B------:R-:W-:Y:S10]  /*9410*/  ENDCOLLECTIVE ;  /* 0x000000000000791b */ /* 0x000ff40003800000 */
.L_x_197:
[----:B------:R-:W-:Y:S05]  /*9420*/  BSYNC B0 ;  /* 0x0000000000007941 */ /* 0x000fea0003800000 */
.L_x_196:
[----:B------:R-:W-:Y:S01]  /*9430*/  PLOP3.LUT P0, PT, P1, PT, PT, 0x80, 0x0 ;  /* 0x000000000000781c */ /* 0x000fe20000f0f070 */
[----:B------:R-:W-:-:S12]  /*9440*/  BRA `(.L_x_198) ;  /* 0xffffffe0001c7947 */ /* 0x000fd8000383ffff */
.L_x_140:
[----:B0-----:R0:W1:Y:S02]  /*9450*/  SYNCS.PHASECHK.TRANS64.TRYWAIT P0, [R5+URZ], R2 ;  /* 0x00000002050075a7 */ /* 0x001064000800017f */
[----:B-1----:R-:W-:Y:S05]  /*9460*/  @!P0 NANOSLEEP.SYNCS 0x989680 ;  /* 0x009896800000895d */ /* 0x002fea0003900000 */
[----:B------:R-:W1:Y:S02]  /*9470*/  @!P0 SYNCS.PHASECHK.TRANS64 P0, [R5+URZ], R2 ;  /* 0x00000002050085a7 */ /* 0x000e64000800007f */
[----:B-1----:R-:W-:Y:S05]  /*9480*/  @!P0 BRA `(.L_x_140) ;  /* 0xfffffffc00f08947 */ /* 0x002fea000383ffff */
[----:B------:R-:W-:Y:S05]  /*9490*/  BRA `(.L_x_199) ;  /* 0xffffffe0005c7947 */ /* 0x000fea000383ffff */
.L_x_141:
[----:B0-----:R0:W1:Y:S02]  /*94a0*/  SYNCS.PHASECHK.TRANS64.TRYWAIT P0, [R7+URZ], R4 ;  /* 0x00000004070075a7 */ /* 0x001064000800017f */
[----:B-1----:R-:W-:Y:S05]  /*94b0*/  @!P0 NANOSLEEP.SYNCS 0x989680 ;  /* 0x009896800000895d */ /* 0x002fea0003900000 */
[----:B------:R-:W1:Y:S02]  /*94c0*/  @!P0 SYNCS.PHASECHK.TRANS64 P0, [R7+URZ], R4 ;  /* 0x00000004070085a7 */ /* 0x000e64000800007f */
[----:B-1----:R-:W-:Y:S05]  /*94d0*/  @!P0 BRA `(.L_x_141) ;  /* 0xfffffffc00f08947 */ /* 0x002fea000383ffff */
[----:B------:R-:W-:Y:S05]  /*94e0*/  BRA `(.L_x_200) ;  /* 0xffffffe0006c7947 */ /* 0x000fea000383ffff */
.L_x_142:
[----:B0-----:R0:W1:Y:S02]  /*94f0*/  SYNCS.PHASECHK.TRANS64.TRYWAIT P0, [R6+URZ], R5 ;  /* 0x00000005060075a7 */ /* 0x001064000800017f */
[----:B-1----:R-:W-:Y:S05]  /*9500*/  @!P0 NANOSLEEP.SYNCS 0x989680 ;  /* 0x009896800000895d */ /* 0x002fea0003900000 */
[----:B------:R-:W1:Y:S02]  /*9510*/  @!P0 SYNCS.PHASECHK.TRANS64 P0, [R6+URZ], R5 ;  /* 0x00000005060085a7 */ /* 0x000e64000800007f */
[----:B-1----:R-:W-:Y:S05]  /*9520*/  @!P0 BRA `(.L_x_142) ;  /* 0xfffffffc00f08947 */ /* 0x002fea000383ffff */
[----:B------:R-:W-:Y:S05]  /*9530*/  BRA `(.L_x_201) ;  /* 0xffffffe0007c7947 */ /* 0x000fea000383ffff */
.L_x_143:
[----:B0-----:R0:W1:Y:S02]  /*9540*/  SYNCS.PHASECHK.TRANS64.TRYWAIT P0, [R9+URZ], R4 ;  /* 0x00000004090075a7 */ /* 0x001064000800017f */
[----:B-1----:R-:W-:Y:S05]  /*9550*/  @!P0 NANOSLEEP.SYNCS 0x989680 ;  /* 0x009896800000895d */ /* 0x002fea0003900000 */
[----:B------:R-:W1:Y:S02]  /*9560*/  @!P0 SYNCS.PHASECHK.TRANS64 P0, [R9+URZ], R4 ;  /* 0x00000004090085a7 */ /* 0x000e64000800007f */
[----:B-1----:R-:W-:Y:S05]  /*9570*/  @!P0 BRA `(.L_x_143) ;  /* 0xfffffffc00f08947 */ /* 0x002fea000383ffff */
[----:B------:R-:W-:Y:S05]  /*9580*/  BRA `(.L_x_202) ;  /* 0xffffffe0008c7947 */ /* 0x000fea000383ffff */
.L_x_144:
[----:B0-----:R0:W1:Y:S02]  /*9590*/  SYNCS.PHASECHK.TRANS64.TRYWAIT P0, [R6+URZ], R5 ;  /* 0x00000005060075a7 */ /* 0x001064000800017f */
[----:B-1----:R-:W-:Y:S05]  /*95a0*/  @!P0 NANOSLEEP.SYNCS 0x989680 ;  /* 0x009896800000895d */ /* 0x002fea0003900000 */
[----:B------:R-:W1:Y:S02]  /*95b0*/  @!P0 SYNCS.PHASECHK.TRANS64 P0, [R6+URZ], R5 ;  /* 0x00000005060085a7 */ /* 0x000e64000800007f */
[----:B-1----:R-:W-:Y:S05]  /*95c0*/  @!P0 BRA `(.L_x_144) ;  /* 0xfffffffc00f08947 */ /* 0x002fea000383ffff */
[----:B------:R-:W-:Y:S05]  /*95d0*/  BRA `(.L_x_203) ;  /* 0xffffffe0009c7947 */ /* 0x000fea000383ffff */
.L_x_145:
[----:B0-----:R0:W1:Y:S02]  /*95e0*/  SYNCS.PHASECHK.TRANS64.TRYWAIT P0, [R9+URZ], R4 ;  /* 0x00000004090075a7 */ /* 0x001064000800017f */
[----:B-1----:R-:W-:Y:S05]  /*95f0*/  @!P0 NANOSLEEP.SYNCS 0x989680 ;  /* 0x009896800000895d */ /* 0x002fea0003900000 */
[----:B------:R-:W1:Y:S02]  /*9600*/  @!P0 SYNCS.PHASECHK.TRANS64 P0, [R9+URZ], R4 ;  /* 0x00000004090085a7 */ /* 0x000e64000800007f */
[----:B-1----:R-:W-:Y:S05]  /*9610*/  @!P0 BRA `(.L_x_145) ;  /* 0xfffffffc00f08947 */ /* 0x002fea000383ffff */
[----:B------:R-:W-:Y:S05]  /*9620*/  BRA `(.L_x_204) ;  /* 0xffffffe000ac7947 */ /* 0x000fea000383ffff */
.L_x_146:
[----:B0-----:R0:W1:Y:S02]  /*9630*/  SYNCS.PHASECHK.TRANS64.TRYWAIT P0, [R6+URZ], R5 ;  /* 0x00000005060075a7 */ /* 0x001064000800017f */
[----:B-1----:R-:W-:Y:S05]  /*9640*/  @!P0 NANOSLEEP.SYNCS 0x989680 ;  /* 0x009896800000895d */ /* 0x002fea0003900000 */
[----:B------:R-:W1:Y:S02]  /*9650*/  @!P0 SYNCS.PHASECHK.TRANS64 P0, [R6+URZ], R5 ;  /* 0x00000005060085a7 */ /* 0x000e64000800007f */
[----:B-1----:R-:W-:Y:S05]  /*9660*/  @!P0 BRA `(.L_x_146) ;  /* 0xfffffffc00f08947 */ /* 0x002fea000383ffff */
[----:B------:R-:W-:Y:S05]  /*9670*/  BRA `(.L_x_205) ;  /* 0xffffffe000bc7947 */ /* 0x000fea000383ffff */
.L_x_147:
[----:B0-----:R0:W1:Y:S02]  /*9680*/  SYNCS.PHASECHK.TRANS64.TRYWAIT P0, [R9+URZ], R4 ;  /* 0x00000004090075a7 */ /* 0x001064000800017f */
[----:B-1----:R-:W-:Y:S05]  /*9690*/  @!P0 NANOSLEEP.SYNCS 0x989680 ;  /* 0x009896800000895d */ /* 0x002fea0003900000 */
[----:B------:R-:W1:Y:S02]  /*96a0*/  @!P0 SYNCS.PHASECHK.TRANS64 P0, [R9+URZ], R4 ;  /* 0x00000004090085a7 */ /* 0x000e64000800007f */
[----:B-1----:R-:W-:Y:S05]  /*96b0*/  @!P0 BRA `(.L_x_147) ;  /* 0xfffffffc00f08947 */ /* 0x002fea000383ffff */
[----:B------:R-:W-:Y:S05]  /*96c0*/  BRA `(.L_x_206) ;  /* 0xffffffe000cc7947 */ /* 0x000fea000383ffff */
.L_x_148:
[----:B0-----:R0:W1:Y:S02]  /*96d0*/  SYNCS.PHASECHK.TRANS64.TRYWAIT P0, [R6+URZ], R5 ;  /* 0x00000005060075a7 */ /* 0x001064000800017f */
[----:B-1----:R-:W-:Y:S05]  /*96e0*/  @!P0 NANOSLEEP.SYNCS 0x989680 ;  /* 0x009896800000895d */ /* 0x002fea0003900000 */
[----:B------:R-:W1:Y:S02]  /*96f0*/  @!P0 SYNCS.PHASECHK.TRANS64 P0, [R6+URZ], R5 ;  /* 0x00000005060085a7 */ /* 0x000e64000800007f */
[----:B-1----:R-:W-:Y:S05]  /*9700*/  @!P0 BRA `(.L_x_148) ;  /* 0xfffffffc00f08947 */ /* 0x002fea000383ffff */
[----:B------:R-:W-:Y:S05]  /*9710*/  BRA `(.L_x_207) ;  /* 0xffffffe000dc7947 */ /* 0x000fea000383ffff */
.L_x_149:
[----:B0-----:R0:W1:Y:S02]  /*9720*/  SYNCS.PHASECHK.TRANS64.TRYWAIT P0, [R9+URZ], R4 ;  /* 0x00000004090075a7 */ /* 0x001064000800017f */
[----:B-1----:R-:W-:Y:S05]  /*9730*/  @!P0 NANOSLEEP.SYNCS 0x989680 ;  /* 0x009896800000895d */ /* 0x002fea0003900000 */
[----:B------:R-:W1:Y:S02]  /*9740*/  @!P0 SYNCS.PHASECHK.TRANS64 P0, [R9+URZ], R4 ;  /* 0x00000004090085a7 */ /* 0x000e64000800007f */
[----:B-1----:R-:W-:Y:S05]  /*9750*/  @!P0 BRA `(.L_x_149) ;  /* 0xfffffffc00f08947 */ /* 0x002fea000383ffff */
[----:B------:R-:W-:Y:S05]  /*9760*/  BRA `(.L_x_208) ;  /* 0xffffffe000ec7947 */ /* 0x000fea000383ffff */
.L_x_150:
[----:B0-----:R0:W1:Y:S02]  /*9770*/  SYNCS.PHASECHK.TRANS64.TRYWAIT P0, [R6+URZ], R5 ;  /* 0x00000005060075a7 */ /* 0x001064000800017f */
[----:B-1----:R-:W-:Y:S05]  /*9780*/  @!P0 NANOSLEEP.SYNCS 0x989680 ;  /* 0x009896800000895d */ /* 0x002fea0003900000 */
[----:B------:R-:W1:Y:S02]  /*9790*/  @!P0 SYNCS.PHASECHK.TRANS64 P0, [R6+URZ], R5 ;  /* 0x00000005060085a7 */ /* 0x000e64000800007f */
[----:B-1----:R-:W-:Y:S05]  /*97a0*/  @!P0 BRA `(.L_x_150) ;  /* 0xfffffffc00f08947 */ /* 0x002fea000383ffff */
[----:B------:R-:W-:Y:S05]  /*97b0*/  BRA `(.L_x_209) ;  /* 0xffffffe000fc7947 */ /* 0x000fea000383ffff */
.L_x_151:
[----:B0-----:R0:W1:Y:S02]  /*97c0*/  SYNCS.PHASECHK.TRANS64.TRYWAIT P0, [R9+URZ], R4 ;  /* 0x00000004090075a7 */ /* 0x001064000800017f */
[----:B-1----:R-:W-:Y:S05]  /*97d0*/  @!P0 NANOSLEEP.SYNCS 0x989680 ;  /* 0x009896800000895d */ /* 0x002fea0003900000 */
[----:B------:R-:W1:Y:S02]  /*97e0*/  @!P0 SYNCS.PHASECHK.TRANS64 P0, [R9+URZ], R4 ;  /* 0x00000004090085a7 */ /* 0x000e64000800007f */
[----:B-1----:R-:W-:Y:S05]  /*97f0*/  @!P0 BRA `(.L_x_151) ;  /* 0xfffffffc00f08947 */ /* 0x002fea000383ffff */
[----:B------:R-:W-:Y:S05]  /*9800*/  BRA `(.L_x_210) ;  /* 0xffffffe4000c7947 */ /* 0x000fea000383ffff */
.L_x_152:
[----:B0-----:R0:W1:Y:S02]  /*9810*/  SYNCS.PHASECHK.TRANS64.TRYWAIT P0, [R6+URZ], R5 ;  /* 0x00000005060075a7 */ /* 0x001064000800017f */
[----:B-1----:R-:W-:Y:S05]  /*9820*/  @!P0 NANOSLEEP.SYNCS 0x989680 ;  /* 0x009896800000895d */ /* 0x002fea0003900000 */
[----:B------:R-:W1:Y:S02]  /*9830*/  @!P0 SYNCS.PHASECHK.TRANS64 P0, [R6+URZ], R5 ;  /* 0x00000005060085a7 */ /* 0x000e64000800007f */
[----:B-1----:R-:W-:Y:S05]  /*9840*/  @!P0 BRA `(.L_x_152) ;  /* 0xfffffffc00f08947 */ /* 0x002fea000383ffff */
[----:B------:R-:W-:Y:S05]  /*9850*/  BRA `(.L_x_211) ;  /* 0xffffffe4001c7947 */ /* 0x000fea000383ffff */
.L_x_153:
[----:B0-----:R0:W1:Y:S02]  /*9860*/  SYNCS.PHASECHK.TRANS64.TRYWAIT P0, [R9+URZ], R4 ;  /* 0x00000004090075a7 */ /* 0x001064000800017f */
[----:B-1----:R-:W-:Y:S05]  /*9870*/  @!P0 NANOSLEEP.SYNCS 0x989680 ;  /* 0x009896800000895d */ /* 0x002fea0003900000 */
[----:B------:R-:W1:Y:S02]  /*9880*/  @!P0 SYNCS.PHASECHK.TRANS64 P0, [R9+URZ], R4 ;  /* 0x00000004090085a7 */ /* 0x000e64000800007f */
[----:B-1----:R-:W-:Y:S05]  /*9890*/  @!P0 BRA `(.L_x_153) ;  /* 0xfffffffc00f08947 */ /* 0x002fea000383ffff */
[----:B------:R-:W-:Y:S05]  /*98a0*/  BRA `(.L_x_212) ;  /* 0xffffffe4002c7947 */ /* 0x000fea000383ffff */
.L_x_154:
[----:B0-----:R0:W1:Y:S02]  /*98b0*/  SYNCS.PHASECHK.TRANS64.TRYWAIT P0, [R6+URZ], R5 ;  /* 0x00000005060075a7 */ /* 0x001064000800017f */
[----:B-1----:R-:W-:Y:S05]  /*98c0*/  @!P0 NANOSLEEP.SYNCS 0x989680 ;  /* 0x009896800000895d */ /* 0x002fea0003900000 */
[----:B------:R-:W1:Y:S02]  /*98d0*/  @!P0 SYNCS.PHASECHK.TRANS64 P0, [R6+URZ], R5 ;  /* 0x00000005060085a7 */ /* 0x000e64000800007f */
[----:B-1----:R-:W-:Y:S05]  /*98e0*/  @!P0 BRA `(.L_x_154) ;  /* 0xfffffffc00f08947 */ /* 0x002fea000383ffff */
[----:B------:R-:W-:Y:S05]  /*98f0*/  BRA `(.L_x_213) ;  /* 0xffffffe4003c7947 */ /* 0x000fea000383ffff */
.L_x_155:
[----:B0-----:R0:W1:Y:S02]  /*9900*/  SYNCS.PHASECHK.TRANS64.TRYWAIT P0, [R9+URZ], R4 ;  /* 0x00000004090075a7 */ /* 0x001064000800017f */
[----:B-1----:R-:W-:Y:S05]  /*9910*/  @!P0 NANOSLEEP.SYNCS 0x989680 ;  /* 0x009896800000895d */ /* 0x002fea0003900000 */
[----:B------:R-:W1:Y:S02]  /*9920*/  @!P0 SYNCS.PHASECHK.TRANS64 P0, [R9+URZ], R4 ;  /* 0x00000004090085a7 */ /* 0x000e64000800007f */
[----:B-1----:R-:W-:Y:S05]  /*9930*/  @!P0 BRA `(.L_x_155) ;  /* 0xfffffffc00f08947 */ /* 0x002fea000383ffff */
[----:B------:R-:W-:Y:S05]  /*9940*/  BRA `(.L_x_214) ;  /* 0xffffffe4004c7947 */ /* 0x000fea000383ffff */
.L_x_156:
[----:B0-----:R0:W1:Y:S02]  /*9950*/  SYNCS.PHASECHK.TRANS64.TRYWAIT P0, [R6+URZ], R5 ;  /* 0x00000005060075a7 */ /* 0x001064000800017f */
[----:B-1----:R-:W-:Y:S05]  /*9960*/  @!P0 NANOSLEEP.SYNCS 0x989680 ;  /* 0x009896800000895d */ /* 0x002fea0003900000 */
[----:B------:R-:W1:Y:S02]  /*9970*/  @!P0 SYNCS.PHASECHK.TRANS64 P0, [R6+URZ], R5 ;  /* 0x00000005060085a7 */ /* 0x000e64000800007f */
[----:B-1----:R-:W-:Y:S05]  /*9980*/  @!P0 BRA `(.L_x_156) ;  /* 0xfffffffc00f08947 */ /* 0x002fea000383ffff */
[----:B------:R-:W-:Y:S05]  /*9990*/  BRA `(.L_x_215) ;  /* 0xffffffe4005c7947 */ /* 0x000fea000383ffff */
.L_x_157:
[----:B0-----:R0:W1:Y:S02]  /*99a0*/  SYNCS.PHASECHK.TRANS64.TRYWAIT P0, [R9+URZ], R4 ;  /* 0x00000004090075a7 */ /* 0x001064000800017f */
[----:B-1----:R-:W-:Y:S05]  /*99b0*/  @!P0 NANOSLEEP.SYNCS 0x989680 ;  /* 0x009896800000895d */ /* 0x002fea0003900000 */
[----:B------:R-:W1:Y:S02]  /*99c0*/  @!P0 SYNCS.PHASECHK.TRANS64 P0, [R9+URZ], R4 ;  /* 0x00000004090085a7 */ /* 0x000e64000800007f */
[----:B-1----:R-:W-:Y:S05]  /*99d0*/  @!P0 BRA `(.L_x_157) ;  /* 0xfffffffc00f08947 */ /* 0x002fea000383ffff */
[----:B------:R-:W-:Y:S05]  /*99e0*/  BRA `(.L_x_216) ;  /* 0xffffffe4006c7947 */ /* 0x000fea000383ffff */
.L_x_158:
[----:B0-----:R0:W1:Y:S02]  /*99f0*/  SYNCS.PHASECHK.TRANS64.TRYWAIT P0, [R6+URZ], R5 ;  /* 0x00000005060075a7 */ /* 0x001064000800017f */
[----:B-1----:R-:W-:Y:S05]  /*9a00*/  @!P0 NANOSLEEP.SYNCS 0x989680 ;  /* 0x009896800000895d */ /* 0x002fea0003900000 */
[----:B------:R-:W1:Y:S02]  /*9a10*/  @!P0 SYNCS.PHASECHK.TRANS64 P0, [R6+URZ], R5 ;  /* 0x00000005060085a7 */ /* 0x000e64000800007f */
[----:B-1----:R-:W-:Y:S05]  /*9a20*/  @!P0 BRA `(.L_x_158) ;  /* 0xfffffffc00f08947 */ /* 0x002fea000383ffff */
[----:B------:R-:W-:Y:S05]  /*9a30*/  BRA `(.L_x_217) ;  /* 0xffffffe4007c7947 */ /* 0x000fea000383ffff */
.L_x_159:
[----:B0-----:R0:W1:Y:S02]  /*9a40*/  SYNCS.PHASECHK.TRANS64.TRYWAIT P0, [R9+URZ], R4 ;  /* 0x00000004090075a7 */ /* 0x001064000800017f */
[----:B-1----:R-:W-:Y:S05]  /*9a50*/  @!P0 NANOSLEEP.SYNCS 0x989680 ;  /* 0x009896800000895d */ /* 0x002fea0003900000 */
[----:B------:R-:W1:Y:S02]  /*9a60*/  @!P0 SYNCS.PHASECHK.TRANS64 P0, [R9+URZ], R4 ;  /* 0x00000004090085a7 */ /* 0x000e64000800007f */
[----:B-1----:R-:W-:Y:S05]  /*9a70*/  @!P0 BRA `(.L_x_159) ;  /* 0xfffffffc00f08947 */ /* 0x002fea000383ffff */
[----:B------:R-:W-:Y:S05]  /*9a80*/  BRA `(.L_x_218) ;  /* 0xffffffe4008c7947 */ /* 0x000fea000383ffff */
.L_x_160:
[----:B0-----:R0:W1:Y:S02]  /*9a90*/  SYNCS.PHASECHK.TRANS64.TRYWAIT P0, [R6+URZ], R5 ;  /* 0x00000005060075a7 */ /* 0x001064000800017f */
[----:B-1----:R-:W-:Y:S05]  /*9aa0*/  @!P0 NANOSLEEP.SYNCS 0x989680 ;  /* 0x009896800000895d */ /* 0x002fea0003900000 */
[----:B------:R-:W1:Y:S02]  /*9ab0*/  @!P0 SYNCS.PHASECHK.TRANS64 P0, [R6+URZ], R5 ;  /* 0x00000005060085a7 */ /* 0x000e64000800007f */
[----:B-1----:R-:W-:Y:S05]  /*9ac0*/  @!P0 BRA `(.L_x_160) ;  /* 0xfffffffc00f08947 */ /* 0x002fea000383ffff */
[----:B------:R-:W-:Y:S05]  /*9ad0*/  BRA `(.L_x_219) ;  /* 0xffffffe4009c7947 */ /* 0x000fea000383ffff */
.L_x_161:
[----:B0-----:R0:W1:Y:S02]  /*9ae0*/  SYNCS.PHASECHK.TRANS64.TRYWAIT P0, [R9+URZ], R4 ;  /* 0x00000004090075a7 */ /* 0x001064000800017f */
[----:B-1----:R-:W-:Y:S05]  /*9af0*/  @!P0 NANOSLEEP.SYNCS 0x989680 ;  /* 0x009896800000895d */ /* 0x002fea0003900000 */
[----:B------:R-:W1:Y:S02]  /*9b00*/  @!P0 SYNCS.PHASECHK.TRANS64 P0, [R9+URZ], R4 ;  /* 0x00000004090085a7 */ /* 0x000e64000800007f */
[----:B-1----:R-:W-:Y:S05]  /*9b10*/  @!P0 BRA `(.L_x_161) ;  /* 0xfffffffc00f08947 */ /* 0x002fea000383ffff */
[----:B------:R-:W-:Y:S05]  /*9b20*/  BRA `(.L_x_220) ;  /* 0xffffffe400ac7947 */ /* 0x000fea000383ffff */
.L_x_162:
[----:B0-----:R0:W1:Y:S02]  /*9b30*/  SYNCS.PHASECHK.TRANS64.TRYWAIT P0, [R6+URZ], R5 ;  /* 0x00000005060075a7 */ /* 0x001064000800017f */
[----:B-1----:R-:W-:Y:S05]  /*9b40*/  @!P0 NANOSLEEP.SYNCS 0x989680 ;  /* 0x009896800000895d */ /* 0x002fea0003900000 */
[----:B------:R-:W1:Y:S02]  /*9b50*/  @!P0 SYNCS.PHASECHK.TRANS64 P0, [R6+URZ], R5 ;  /* 0x00000005060085a7 */ /* 0x000e64000800007f */
[----:B-1----:R-:W-:Y:S05]  /*9b60*/  @!P0 BRA `(.L_x_162) ;  /* 0xfffffffc00f08947 */ /* 0x002fea000383ffff */
[----:B------:R-:W-:Y:S05]  /*9b70*/  BRA `(.L_x_221) ;  /* 0xffffffe400bc7947 */ /* 0x000fea000383ffff */
.L_x_163:
[----:B0-----:R0:W1:Y:S02]  /*9b80*/  SYNCS.PHASECHK.TRANS64.TRYWAIT P0, [R9+URZ], R4 ;  /* 0x00000004090075a7 */ /* 0x001064000800017f */
[----:B-1----:R-:W-:Y:S05]  /*9b90*/  @!P0 NANOSLEEP.SYNCS 0x989680 ;  /* 0x009896800000895d */ /* 0x002fea0003900000 */
[----:B------:R-:W1:Y:S02]  /*9ba0*/  @!P0 SYNCS.PHASECHK.TRANS64 P0, [R9+URZ], R4 ;  /* 0x00000004090085a7 */ /* 0x000e64000800007f */
[----:B-1----:R-:W-:Y:S05]  /*9bb0*/  @!P0 BRA `(.L_x_163) ;  /* 0xfffffffc00f08947 */ /* 0x002fea000383ffff */
[----:B------:R-:W-:Y:S05]  /*9bc0*/  BRA `(.L_x_222) ;  /* 0xffffffe400cc7947 */ /* 0x000fea000383ffff */
.L_x_164:
[----:B0-----:R0:W1:Y:S02]  /*9bd0*/  SYNCS.PHASECHK.TRANS64.TRYWAIT P0, [R6+URZ], R5 ;  /* 0x00000005060075a7 */ /* 0x001064000800017f */
[----:B-1----:R-:W-:Y:S05]  /*9be0*/  @!P0 NANOSLEEP.SYNCS 0x989680 ;  /* 0x009896800000895d */ /* 0x002fea0003900000 */
[----:B------:R-:W1:Y:S02]  /*9bf0*/  @!P0 SYNCS.PHASECHK.TRANS64 P0, [R6+URZ], R5 ;  /* 0x00000005060085a7 */ /* 0x000e64000800007f */
[----:B-1----:R-:W-:Y:S05]  /*9c00*/  @!P0 BRA `(.L_x_164) ;  /* 0xfffffffc00f08947 */ /* 0x002fea000383ffff */
[----:B------:R-:W-:Y:S05]  /*9c10*/  BRA `(.L_x_223) ;  /* 0xffffffe400dc7947 */ /* 0x000fea000383ffff */
.L_x_165:
[----:B0-----:R0:W1:Y:S02]  /*9c20*/  SYNCS.PHASECHK.TRANS64.TRYWAIT P0, [R9+URZ], R4 ;  /* 0x00000004090075a7 */ /* 0x001064000800017f */
[----:B-1----:R-:W-:Y:S05]  /*9c30*/  @!P0 NANOSLEEP.SYNCS 0x989680 ;  /* 0x009896800000895d */ /* 0x002fea0003900000 */
[----:B------:R-:W1:Y:S02]  /*9c40*/  @!P0 SYNCS.PHASECHK.TRANS64 P0, [R9+URZ], R4 ;  /* 0x00000004090085a7 */ /* 0x000e64000800007f */
[----:B-1----:R-:W-:Y:S05]  /*9c50*/  @!P0 BRA `(.L_x_165) ;  /* 0xfffffffc00f08947 */ /* 0x002fea000383ffff */
[----:B------:R-:W-:Y:S05]  /*9c60*/  BRA `(.L_x_224) ;  /* 0xffffffe400ec7947 */ /* 0x000fea000383ffff */
.L_x_166:
[----:B0-----:R0:W1:Y:S02]  /*9c70*/  SYNCS.PHASECHK.TRANS64.TRYWAIT P0, [R6+URZ], R5 ;  /* 0x00000005060075a7 */ /* 0x001064000800017f */
[----:B-1----:R-:W-:Y:S05]  /*9c80*/  @!P0 NANOSLEEP.SYNCS 0x989680 ;  /* 0x009896800000895d */ /* 0x002fea0003900000 */
[----:B------:R-:W1:Y:S02]  /*9c90*/  @!P0 SYNCS.PHASECHK.TRANS64 P0, [R6+URZ], R5 ;  /* 0x00000005060085a7 */ /* 0x000e64000800007f */
[----:B-1----:R-:W-:Y:S05]  /*9ca0*/  @!P0 BRA `(.L_x_166) ;  /* 0xfffffffc00f08947 */ /* 0x002fea000383ffff */
[----:B------:R-:W-:Y:S05]  /*9cb0*/  BRA `(.L_x_225) ;  /* 0xffffffe400fc7947 */ /* 0x000fea000383ffff */
.L_x_167:
[----:B0-----:R0:W1:Y:S02]  /*9cc0*/  SYNCS.PHASECHK.TRANS64.TRYWAIT P0, [R9+URZ], R4 ;  /* 0x00000004090075a7 */ /* 0x001064000800017f */
[----:B-1----:R-:W-:Y:S05]  /*9cd0*/  @!P0 NANOSLEEP.SYNCS 0x989680 ;  /* 0x009896800000895d */ /* 0x002fea0003900000 */
[----:B------:R-:W1:Y:S02]  /*9ce0*/  @!P0 SYNCS.PHASECHK.TRANS64 P0, [R9+URZ], R4 ;  /* 0x00000004090085a7 */ /* 0x000e64000800007f */
[----:B-1----:R-:W-:Y:S05]  /*9cf0*/  @!P0 BRA `(.L_x_167) ;  /* 0xfffffffc00f08947 */ /* 0x002fea000383ffff */
[----:B------:R-:W-:Y:S05]  /*9d00*/  BRA `(.L_x_226) ;  /* 0xffffffe8000c7947 */ /* 0x000fea000383ffff */
.L_x_168:
[----:B0-----:R0:W1:Y:S02]  /*9d10*/  SYNCS.PHASECHK.TRANS64.TRYWAIT P0, [R6+URZ], R5 ;  /* 0x00000005060075a7 */ /* 0x001064000800017f */
[----:B-1----:R-:W-:Y:S05]  /*9d20*/  @!P0 NANOSLEEP.SYNCS 0x989680 ;  /* 0x009896800000895d */ /* 0x002fea0003900000 */
[----:B------:R-:W1:Y:S02]  /*9d30*/  @!P0 SYNCS.PHASECHK.TRANS64 P0, [R6+URZ], R5 ;  /* 0x00000005060085a7 */ /* 0x000e64000800007f */
[----:B-1----:R-:W-:Y:S05]  /*9d40*/  @!P0 BRA `(.L_x_168) ;  /* 0xfffffffc00f08947 */ /* 0x002fea000383ffff */
[----:B------:R-:W-:Y:S05]  /*9d50*/  BRA `(.L_x_227) ;  /* 0xffffffe8001c7947 */ /* 0x000fea000383ffff */
.L_x_169:
[----:B0-----:R0:W1:Y:S02]  /*9d60*/  SYNCS.PHASECHK.TRANS64.TRYWAIT P0, [R9+URZ], R4 ;  /* 0x00000004090075a7 */ /* 0x001064000800017f */
[----:B-1----:R-:W-:Y:S05]  /*9d70*/  @!P0 NANOSLEEP.SYNCS 0x989680 ;  /* 0x009896800000895d */ /* 0x002fea0003900000 */
[----:B------:R-:W1:Y:S02]  /*9d80*/  @!P0 SYNCS.PHASECHK.TRANS64 P0, [R9+URZ], R4 ;  /* 0x00000004090085a7 */ /* 0x000e64000800007f */
[----:B-1----:R-:W-:Y:S05]  /*9d90*/  @!P0 BRA `(.L_x_169) ;  /* 0xfffffffc00f08947 */ /* 0x002fea000383ffff */
[----:B------:R-:W-:Y:S05]  /*9da0*/  BRA `(.L_x_228) ;  /* 0xffffffe8002c7947 */ /* 0x000fea000383ffff */
.L_x_170:
[----:B0-----:R0:W1:Y:S02]  /*9db0*/  SYNCS.PHASECHK.TRANS64.TRYWAIT P0, [R6+URZ], R5 ;  /* 0x00000005060075a7 */ /* 0x001064000800017f */
[----:B-1----:R-:W-:Y:S05]  /*9dc0*/  @!P0 NANOSLEEP.SYNCS 0x989680 ;  /* 0x009896800000895d */ /* 0x002fea0003900000 */
[----:B------:R-:W1:Y:S02]  /*9dd0*/  @!P0 SYNCS.PHASECHK.TRANS64 P0, [R6+URZ], R5 ;  /* 0x00000005060085a7 */ /* 0x000e64000800007f */
[----:B-1----:R-:W-:Y:S05]  /*9de0*/  @!P0 BRA `(.L_x_170) ;  /* 0xfffffffc00f08947 */ /* 0x002fea000383ffff */
[----:B------:R-:W-:Y:S05]  /*9df0*/  BRA `(.L_x_229) ;  /* 0xffffffe8003c7947 */ /* 0x000fea000383ffff */
.L_x_171:
[----:B0-----:R0:W1:Y:S02]  /*9e00*/  SYNCS.PHASECHK.TRANS64.TRYWAIT P0, [R9+URZ], R4 ;  /* 0x00000004090075a7 */ /* 0x001064000800017f */
[----:B-1----:R-:W-:Y:S05]  /*9e10*/  @!P0 NANOSLEEP.SYNCS 0x989680 ;  /* 0x009896800000895d */ /* 0x002fea0003900000 */
[----:B------:R-:W1:Y:S02]  /*9e20*/  @!P0 SYNCS.PHASECHK.TRANS64 P0, [R9+URZ], R4 ;  /* 0x00000004090085a7 */ /* 0x000e64000800007f */
[----:B-1----:R-:W-:Y:S05]  /*9e30*/  @!P0 BRA `(.L_x_171) ;  /* 0xfffffffc00f08947 */ /* 0x002fea000383ffff */
[----:B------:R-:W-:Y:S05]  /*9e40*/  BRA `(.L_x_230) ;  /* 0xffffffe8004c7947 */ /* 0x000fea000383ffff */
.L_x_172:
[----:B0-----:R0:W1:Y:S02]  /*9e50*/  SYNCS.PHASECHK.TRANS64.TRYWAIT P0, [R6+URZ], R5 ;  /* 0x00000005060075a7 */ /* 0x001064000800017f */
[----:B-1----:R-:W-:Y:S05]  /*9e60*/  @!P0 NANOSLEEP.SYNCS 0x989680 ;  /* 0x009896800000895d */ /* 0x002fea0003900000 */
[----:B------:R-:W1:Y:S02]  /*9e70*/  @!P0 SYNCS.PHASECHK.TRANS64 P0, [R6+URZ], R5 ;  /* 0x00000005060085a7 */ /* 0x000e64000800007f */
[----:B-1----:R-:W-:Y:S05]  /*9e80*/  @!P0 BRA `(.L_x_172) ;  /* 0xfffffffc00f08947 */ /* 0x002fea000383ffff */
[----:B------:R-:W-:Y:S05]  /*9e90*/  BRA `(.L_x_231) ;  /* 0xffffffe8005c7947 */ /* 0x000fea000383ffff */
.L_x_173:
[----:B0-----:R0:W1:Y:S02]  /*9ea0*/  SYNCS.PHASECHK.TRANS64.TRYWAIT P0, [R9+URZ], R4 ;  /* 0x00000004090075a7 */ /* 0x001064000800017f */
[----:B-1----:R-:W-:Y:S05]  /*9eb0*/  @!P0 NANOSLEEP.SYNCS 0x989680 ;  /* 0x009896800000895d */ /* 0x002fea0003900000 */
[----:B------:R-:W1:Y:S02]  /*9ec0*/  @!P0 SYNCS.PHASECHK.TRANS64 P0, [R9+URZ], R4 ;  /* 0x00000004090085a7 */ /* 0x000e64000800007f */
[----:B-1----:R-:W-:Y:S05]  /*9ed0*/  @!P0 BRA `(.L_x_173) ;  /* 0xfffffffc00f08947 */ /* 0x002fea000383ffff */
[----:B------:R-:W-:Y:S05]  /*9ee0*/  BRA `(.L_x_232) ;  /* 0xffffffe8006c7947 */ /* 0x000fea000383ffff */
.L_x_174:
[----:B0-----:R0:W1:Y:S02]  /*9ef0*/  SYNCS.PHASECHK.TRANS64.TRYWAIT P0, [R6+URZ], R5 ;  /* 0x00000005060075a7 */ /* 0x001064000800017f */
[----:B-1----:R-:W-:Y:S05]  /*9f00*/  @!P0 NANOSLEEP.SYNCS 0x989680 ;  /* 0x009896800000895d */ /* 0x002fea0003900000 */
[----:B------:R-:W1:Y:S02]  /*9f10*/  @!P0 SYNCS.PHASECHK.TRANS64 P0, [R6+URZ], R5 ;  /* 0x00000005060085a7 */ /* 0x000e64000800007f */
[----:B-1----:R-:W-:Y:S05]  /*9f20*/  @!P0 BRA `(.L_x_174) ;  /* 0xfffffffc00f08947 */ /* 0x002fea000383ffff */
[----:B------:R-:W-:Y:S05]  /*9f30*/  BRA `(.L_x_233) ;  /* 0xffffffe8007c7947 */ /* 0x000fea000383ffff */
.L_x_175:
[----:B0-----:R0:W1:Y:S02]  /*9f40*/  SYNCS.PHASECHK.TRANS64.TRYWAIT P0, [R9+URZ], R4 ;  /* 0x00000004090075a7 */ /* 0x001064000800017f */
[----:B-1----:R-:W-:Y:S05]  /*9f50*/  @!P0 NANOSLEEP.SYNCS 0x989680 ;  /* 0x009896800000895d */ /* 0x002fea0003900000 */
[----:B------:R-:W1:Y:S02]  /*9f60*/  @!P0 SYNCS.PHASECHK.TRANS64 P0, [R9+URZ], R4 ;  /* 0x00000004090085a7 */ /* 0x000e64000800007f */
[----:B-1----:R-:W-:Y:S05]  /*9f70*/  @!P0 BRA `(.L_x_175) ;  /* 0xfffffffc00f08947 */ /* 0x002fea000383ffff */
[----:B------:R-:W-:Y:S05]  /*9f80*/  BRA `(.L_x_234) ;  /* 0xffffffe8008c7947 */ /* 0x000fea000383ffff */
.L_x_176:
[----:B0-----:R0:W1:Y:S02]  /*9f90*/  SYNCS.PHASECHK.TRANS64.TRYWAIT P0, [R6+URZ], R5 ;  /* 0x00000005060075a7 */ /* 0x001064000800017f */
[----:B-1----:R-:W-:Y:S05]  /*9fa0*/  @!P0 NANOSLEEP.SYNCS 0x989680 ;  /* 0x009896800000895d */ /* 0x002fea0003900000 */
[----:B------:R-:W1:Y:S02]  /*9fb0*/  @!P0 SYNCS.PHASECHK.TRANS64 P0, [R6+URZ], R5 ;  /* 0x00000005060085a7 */ /* 0x000e64000800007f */
[----:B-1----:R-:W-:Y:S05]  /*9fc0*/  @!P0 BRA `(.L_x_176) ;  /* 0xfffffffc00f08947 */ /* 0x002fea000383ffff */
[----:B------:R-:W-:Y:S05]  /*9fd0*/  BRA `(.L_x_235) ;  /* 0xffffffe8009c7947 */ /* 0x000fea000383ffff */
.L_x_177:
[----:B0-----:R0:W1:Y:S02]  /*9fe0*/  SYNCS.PHASECHK.TRANS64.TRYWAIT P0, [R9+URZ], R4 ;  /* 0x00000004090075a7 */ /* 0x001064000800017f */
[----:B-1----:R-:W-:Y:S05]  /*9ff0*/  @!P0 NANOSLEEP.SYNCS 0x989680 ;  /* 0x009896800000895d */ /* 0x002fea0003900000 */
[----:B------:R-:W1:Y:S02]  /*a000*/  @!P0 SYNCS.PHASECHK.TRANS64 P0, [R9+URZ], R4 ;  /* 0x00000004090085a7 */ /* 0x000e64000800007f */
[----:B-1----:R-:W-:Y:S05]  /*a010*/  @!P0 BRA `(.L_x_177) ;  /* 0xfffffffc00f08947 */ /* 0x002fea000383ffff */
[----:B------:R-:W-:Y:S05]  /*a020*/  BRA `(.L_x_236) ;  /* 0xffffffe800ac7947 */ /* 0x000fea000383ffff */
.L_x_178:
[----:B0-----:R0:W1:Y:S02]  /*a030*/  SYNCS.PHASECHK.TRANS64.TRYWAIT P0, [R6+URZ], R5 ;  /* 0x00000005060075a7 */ /* 0x001064000800017f */
[----:B-1----:R-:W-:Y:S05]  /*a040*/  @!P0 NANOSLEEP.SYNCS 0x989680 ;  /* 0x009896800000895d */ /* 0x002fea0003900000 */
[----:B------:R-:W1:Y:S02]  /*a050*/  @!P0 SYNCS.PHASECHK.TRANS64 P0, [R6+URZ], R5 ;  /* 0x00000005060085a7 */ /* 0x000e64000800007f */
[----:B-1----:R-:W-:Y:S05]  /*a060*/  @!P0 BRA `(.L_x_178) ;  /* 0xfffffffc00f08947 */ /* 0x002fea000383ffff */
[----:B------:R-:W-:Y:S05]  /*a070*/  BRA `(.L_x_237) ;  /* 0xffffffe800bc7947 */ /* 0x000fea000383ffff */
.L_x_179:
[----:B0-----:R0:W1:Y:S02]  /*a080*/  SYNCS.PHASECHK.TRANS64.TRYWAIT P0, [R9+URZ], R4 ;  /* 0x00000004090075a7 */ /* 0x001064000800017f */
[----:B-1----:R-:W-:Y:S05]  /*a090*/  @!P0 NANOSLEEP.SYNCS 0x989680 ;  /* 0x009896800000895d */ /* 0x002fea0003900000 */
[----:B------:R-:W1:Y:S02]  /*a0a0*/  @!P0 SYNCS.PHASECHK.TRANS64 P0, [R9+URZ], R4 ;  /* 0x00000004090085a7 */ /* 0x000e64000800007f */
[----:B-1----:R-:W-:Y:S05]  /*a0b0*/  @!P0 BRA `(.L_x_179) ;  /* 0xfffffffc00f08947 */ /* 0x002fea000383ffff */
[----:B------:R-:W-:Y:S05]  /*a0c0*/  BRA `(.L_x_238) ;  /* 0xffffffe800cc7947 */ /* 0x000fea000383ffff */
.L_x_180:
[----:B0-----:R0:W1:Y:S02]  /*a0d0*/  SYNCS.PHASECHK.TRANS64.TRYWAIT P0, [R6+URZ], R5 ;  /* 0x00000005060075a7 */ /* 0x001064000800017f */
[----:B-1----:R-:W-:Y:S05]  /*a0e0*/  @!P0 NANOSLEEP.SYNCS 0x989680 ;  /* 0x009896800000895d */ /* 0x002fea0003900000 */
[----:B------:R-:W1:Y:S02]  /*a0f0*/  @!P0 SYNCS.PHASECHK.TRANS64 P0, [R6+URZ], R5 ;  /* 0x00000005060085a7 */ /* 0x000e64000800007f */
[----:B-1----:R-:W-:Y:S05]  /*a100*/  @!P0 BRA `(.L_x_180) ;  /* 0xfffffffc00f08947 */ /* 0x002fea000383ffff */
[----:B------:R-:W-:Y:S05]  /*a110*/  BRA `(.L_x_239) ;  /* 0xffffffe800dc7947 */ /* 0x000fea000383ffff */
.L_x_181:
[----:B0-----:R0:W1:Y:S02]  /*a120*/  SYNCS.PHASECHK.TRANS64.TRYWAIT P0, [R9+URZ], R4 ;  /* 0x00000004090075a7 */ /* 0x001064000800017f */
[----:B-1----:R-:W-:Y:S05]  /*a130*/  @!P0 NANOSLEEP.SYNCS 0x989680 ;  /* 0x009896800000895d */ /* 0x002fea0003900000 */
[----:B------:R-:W1:Y:S02]  /*a140*/  @!P0 SYNCS.PHASECHK.TRANS64 P0, [R9+URZ], R4 ;  /* 0x00000004090085a7 */ /* 0x000e64000800007f */
[----:B-1----:R-:W-:Y:S05]  /*a150*/  @!P0 BRA `(.L_x_181) ;  /* 0xfffffffc00f08947 */ /* 0x002fea000383ffff */
[----:B------:R-:W-:Y:S05]  /*a160*/  BRA `(.L_x_240) ;  /* 0xffffffe800ec7947 */ /* 0x000fea000383ffff */
.L_x_182:
[----:B0-----:R0:W1:Y:S02]  /*a170*/  SYNCS.PHASECHK.TRANS64.TRYWAIT P0, [R6+URZ], R5 ;  /* 0x00000005060075a7 */ /* 0x001064000800017f */
[----:B-1----:R-:W-:Y:S05]  /*a180*/  @!P0 NANOSLEEP.SYNCS 0x989680 ;  /* 0x009896800000895d */ /* 0x002fea0003900000 */
[----:B------:R-:W1:Y:S02]  /*a190*/  @!P0 SYNCS.PHASECHK.TRANS64 P0, [R6+URZ], R5 ;  /* 0x00000005060085a7 */ /* 0x000e64000800007f */
[----:B-1----:R-:W-:Y:S05]  /*a1a0*/  @!P0 BRA `(.L_x_182) ;  /* 0xfffffffc00f08947 */ /* 0x002fea000383ffff */
[----:B------:R-:W-:Y:S05]  /*a1b0*/  BRA `(.L_x_241) ;  /* 0xffffffe800fc7947 */ /* 0x000fea000383ffff */
.L_x_183:
[----:B0-----:R0:W1:Y:S02]  /*a1c0*/  SYNCS.PHASECHK.TRANS64.TRYWAIT P0, [R9+URZ], R4 ;  /* 0x00000004090075a7 */ /* 0x001064000800017f */
[----:B-1----:R-:W-:Y:S05]  /*a1d0*/  @!P0 NANOSLEEP.SYNCS 0x989680 ;  /* 0x009896800000895d */ /* 0x002fea0003900000 */
[----:B------:R-:W1:Y:S02]  /*a1e0*/  @!P0 SYNCS.PHASECHK.TRANS64 P0, [R9+URZ], R4 ;  /* 0x00000004090085a7 */ /* 0x000e64000800007f */
[----:B-1----:R-:W-:Y:S05]  /*a1f0*/  @!P0 BRA `(.L_x_183) ;  /* 0xfffffffc00f08947 */ /* 0x002fea000383ffff */
[----:B------:R-:W-:Y:S05]  /*a200*/  BRA `(.L_x_242) ;  /* 0xffffffec000c7947 */ /* 0x000fea000383ffff */
.L_x_184:
[----:B0-----:R0:W1:Y:S02]  /*a210*/  SYNCS.PHASECHK.TRANS64.TRYWAIT P0, [R6+URZ], R5 ;  /* 0x00000005060075a7 */ /* 0x001064000800017f */
[----:B-1----:R-:W-:Y:S05]  /*a220*/  @!P0 NANOSLEEP.SYNCS 0x989680 ;  /* 0x009896800000895d */ /* 0x002fea0003900000 */
[----:B------:R-:W1:Y:S02]  /*a230*/  @!P0 SYNCS.PHASECHK.TRANS64 P0, [R6+URZ], R5 ;  /* 0x00000005060085a7 */ /* 0x000e64000800007f */
[----:B-1----:R-:W-:Y:S05]  /*a240*/  @!P0 BRA `(.L_x_184) ;  /* 0xfffffffc00f08947 */ /* 0x002fea000383ffff */
[----:B------:R-:W-:Y:S05]  /*a250*/  BRA `(.L_x_243) ;  /* 0xffffffec001c7947 */ /* 0x000fea000383ffff */
.L_x_185:
[----:B0-----:R0:W1:Y:S02]  /*a260*/  SYNCS.PHASECHK.TRANS64.TRYWAIT P0, [R9+URZ], R4 ;  /* 0x00000004090075a7 */ /* 0x001064000800017f */
[----:B-1----:R-:W-:Y:S05]  /*a270*/  @!P0 NANOSLEEP.SYNCS 0x989680 ;  /* 0x009896800000895d */ /* 0x002fea0003900000 */
[----:B------:R-:W1:Y:S02]  /*a280*/  @!P0 SYNCS.PHASECHK.TRANS64 P0, [R9+URZ], R4 ;  /* 0x00000004090085a7 */ /* 0x000e64000800007f */
[----:B-1----:R-:W-:Y:S05]  /*a290*/  @!P0 BRA `(.L_x_185) ;  /* 0xfffffffc00f08947 */ /* 0x002fea000383ffff */
[----:B------:R-:W-:Y:S05]  /*a2a0*/  BRA `(.L_x_244) ;  /* 0xffffffec002c7947 */ /* 0x000fea000383ffff */
.L_x_186:
[----:B0-----:R0:W1:Y:S02]  /*a2b0*/  SYNCS.PHASECHK.TRANS64.TRYWAIT P0, [R6+URZ], R5 ;  /* 0x00000005060075a7 */ /* 0x001064000800017f */
[----:B-1----:R-:W-:Y:S05]  /*a2c0*/  @!P0 NANOSLEEP.SYNCS 0x989680 ;  /* 0x009896800000895d */ /* 0x002fea0003900000 */
[----:B------:R-:W1:Y:S02]  /*a2d0*/  @!P0 SYNCS.PHASECHK.TRANS64 P0, [R6+URZ], R5 ;  /* 0x00000005060085a7 */ /* 0x000e64000800007f */
[----:B-1----:R-:W-:Y:S05]  /*a2e0*/  @!P0 BRA `(.L_x_186) ;  /* 0xfffffffc00f08947 */ /* 0x002fea000383ffff */
[----:B------:R-:W-:Y:S05]  /*a2f0*/  BRA `(.L_x_245) ;  /* 0xffffffec003c7947 */ /* 0x000fea000383ffff */
.L_x_187:
[----:B0-----:R0:W1:Y:S02]  /*a300*/  SYNCS.PHASECHK.TRANS64.TRYWAIT P0, [R9+URZ], R4 ;  /* 0x00000004090075a7 */ /* 0x001064000800017f */
[----:B-1----:R-:W-:Y:S05]  /*a310*/  @!P0 NANOSLEEP.SYNCS 0x989680 ;  /* 0x009896800000895d */ /* 0x002fea0003900000 */
[----:B------:R-:W1:Y:S02]  /*a320*/  @!P0 SYNCS.PHASECHK.TRANS64 P0, [R9+URZ], R4 ;  /* 0x00000004090085a7 */ /* 0x000e64000800007f */
[----:B-1----:R-:W-:Y:S05]  /*a330*/  @!P0 BRA `(.L_x_187) ;  /* 0xfffffffc00f08947 */ /* 0x002fea000383ffff */
[----:B------:R-:W-:Y:S05]  /*a340*/  BRA `(.L_x_246) ;  /* 0xffffffec004c7947 */ /* 0x000fea000383ffff */
.L_x_188:
[----:B0-----:R0:W1:Y:S02]  /*a350*/  SYNCS.PHASECHK.TRANS64.TRYWAIT P0, [R6+URZ], R5 ;  /* 0x00000005060075a7 */ /* 0x001064000800017f */
[----:B-1----:R-:W-:Y:S05]  /*a360*/  @!P0 NANOSLEEP.SYNCS 0x989680 ;  /* 0x009896800000895d */ /* 0x002fea0003900000 */
[----:B------:R-:W1:Y:S02]  /*a370*/  @!P0 SYNCS.PHASECHK.TRANS64 P0, [R6+URZ], R5 ;  /* 0x00000005060085a7 */ /* 0x000e64000800007f */
[----:B-1----:R-:W-:Y:S05]  /*a380*/  @!P0 BRA `(.L_x_188) ;  /* 0xfffffffc00f08947 */ /* 0x002fea000383ffff */
[----:B------:R-:W-:Y:S05]  /*a390*/  BRA `(.L_x_247) ;  /* 0xffffffec00547947 */ /* 0x000fea000383ffff */
.L_x_248:
[----:B------:R-:W-:-:S00]  /*a3a0*/  BRA `(.L_x_248) ;  /* 0xfffffffc00fc7947 */ /* 0x000fc0000383ffff */
[----:B------:R-:W-:-:S00]  /*a3b0*/  NOP ;  /* 0x0000000000007918 */ /* 0x000fc00000000000 */
        /* <DEDUP_REMOVED lines=12> */
.L_x_249:


//--------------------- .nv.shared._ZN7cutlass13device_kernelINS_4gemm6kernel13GemmUniversalIN4cute5tupleIJiiiiEEENS1_10collective13CollectiveMmaINS1_37MainloopSm90TmaGmmaWarpSpecializedFP8ILi50ENS5_IJNS4_1CILi1EEESB_SB_EEENS1_32KernelTmaWarpSpecializedPingpongEEENS5_IJNSA_ILi64EEENSA_ILi80EEENSA_ILi32EEEEEENS_12float_e4m3_tENS5_IJlSB_lEEESJ_SK_NS4_8TiledMMAINS4_8MMA_AtomIJNS4_4SM904GMMA30MMA_64x16x32_F32E4M3E4M3_SS_TNILNSO_7ScaleInE1ELSQ_1EEEEEENS4_6LayoutISC_NS5_IJNSA_ILi0EEESU_SU_EEEEENS5_IJNS4_10UnderscoreESX_SX_EEEEENS4_13SM90_TMA_LOADENS4_14ComposedLayoutINS4_7SwizzleILi1ELi4ELi3EEENS4_18smem_ptr_flag_bitsILi8EEENST_INS5_IJNSA_ILi8EEESH_EEENS5_IJSH_SB_EEEEEEEvNS4_8identityES10_S1A_vS1B_EENS_8epilogue10collective6detail29Sm90TmaWarpSpecializedAdapterINS1E_15DefaultEpilogueISJ_SK_SK_NS1D_6thread17LinearCombinationISJ_Li1EffLNS1I_9ScaleType4KindE0ELNS_15FloatRoundStyleE2ESJ_EENS1_15EpilogueDefaultEEEEEvvEEEEvNT_6ParamsE --------------------------
	.section	.nv.shared._ZN7cutlass13device_kernelINS_4gemm6kernel13GemmUniversalIN4cute5tupleIJiiiiEEENS1_10collective13CollectiveMmaINS1_37MainloopSm90TmaGmmaWarpSpecializedFP8ILi50ENS5_IJNS4_1CILi1EEESB_SB_EEENS1_32KernelTmaWarpSpecializedPingpongEEENS5_IJNSA_ILi64EEENSA_ILi80EEENSA_ILi32EEEEEENS_12float_e4m3_tENS5_IJlSB_lEEESJ_SK_NS4_8TiledMMAINS4_8MMA_AtomIJNS4_4SM904GMMA30MMA_64x16x32_F32E4M3E4M3_SS_TNILNSO_7ScaleInE1ELSQ_1EEEEEENS4_6LayoutISC_NS5_IJNSA_ILi0EEESU_SU_EEEEENS5_IJNS4_10UnderscoreESX_SX_EEEEENS4_13SM90_TMA_LOADENS4_14ComposedLayoutINS4_7SwizzleILi1ELi4ELi3EEENS4_18smem_ptr_flag_bitsILi8EEENST_INS5_IJNSA_ILi8EEESH_EEENS5_IJSH_SB_EEEEEEEvNS4_8identityES10_S1A_vS1B_EENS_8epilogue10collective6detail29Sm90TmaWarpSpecializedAdapterINS1E_15DefaultEpilogueISJ_SK_SK_NS1D_6thread17LinearCombinationISJ_Li1EffLNS1I_9ScaleType4KindE0ELNS_15FloatRoundStyleE2ESJ_EENS1_15EpilogueDefaultEEEEEvvEEEEvNT_6ParamsE,"aw",@nobits
	.sectionflags	@""
	.align	16
	.zero		1024


//--------------------- .nv.shared.reserved.0     --------------------------
	.section	.nv.shared.reserved.0,"aw",@nobits
	.weak		__nv_reservedSMEM_offset_0_alias
	.size		__nv_reservedSMEM_offset_0_alias, 0, 0
	.other		__nv_reservedSMEM_offset_0_alias,@"STO_CUDA_RESERVED_SHARED STV_DEFAULT"
__nv_reservedSMEM_offset_0_alias:
	.zero		0


//--------------------- .nv.global                --------------------------
	.section	.nv.global,"aw",@nobits
.nv.global:
	.type		_ZN40_INTERNAL_101eef91_4_k_cu_79cae45a_159034cute1_E,@object
	.size		_ZN40_INTERNAL_101eef91_4_k_cu_79cae45a_159034cute1_E,(_ZN40_INTERNAL_101eef91_4_k_cu_79cae45a_159034cuda3std3__45__cpo6cbeginE - _ZN40_INTERNAL_101eef91_4_k_cu_79cae45a_159034cute1_E)
_ZN40_INTERNAL_101eef91_4_k_cu_79cae45a_159034cute1_E:
	.zero		1
	.type		_ZN40_INTERNAL_101eef91_4_k_cu_79cae45a_159034cuda3std3__45__cpo6cbeginE,@object
	.size		_ZN40_INTERNAL_101eef91_4_k_cu_79cae45a_159034cuda3std3__45__cpo6cbeginE,(_ZN40_INTERNAL_101eef91_4_k_cu_79cae45a_159034cuda3std3__48in_placeE - _ZN40_INTERNAL_101eef91_4_k_cu_79cae45a_159034cuda3std3__45__cpo6cbeginE)
_ZN40_INTERNAL_101eef91_4_k_cu_79cae45a_159034cuda3std3__45__cpo6cbeginE:
	.zero		1
	.type		_ZN40_INTERNAL_101eef91_4_k_cu_79cae45a_159034cuda3std3__48in_placeE,@object
	.size		_ZN40_INTERNAL_101eef91_4_k_cu_79cae45a_159034cuda3std3__48in_placeE,(_ZN40_INTERNAL_101eef91_4_k_cu_79cae45a_159034cuda3std6ranges3__45__cpo9iter_moveE - _ZN40_INTERNAL_101eef91_4_k_cu_79cae45a_159034cuda3std3__48in_placeE)
_ZN40_INTERNAL_101eef91_4_k_cu_79cae45a_159034cuda3std3__48in_placeE:
	.zero		1
	.type		_ZN40_INTERNAL_101eef91_4_k_cu_79cae45a_159034cuda3std6ranges3__45__cpo9iter_moveE,@object
	.size		_ZN40_INTERNAL_101eef91_4_k_cu_79cae45a_159034cuda3std6ranges3__45__cpo9iter_moveE,(_ZN40_INTERNAL_101eef91_4_k_cu_79cae45a_159034cuda3std3__45__cpo5beginE - _ZN40_INTERNAL_101eef91_4_k_cu_79cae45a_159034cuda3std6ranges3__45__cpo9iter_moveE)
_ZN40_INTERNAL_101eef91_4_k_cu_79cae45a_159034cuda3std6ranges3__45__cpo9iter_moveE:
	.zero		1
	.type		_ZN40_INTERNAL_101eef91_4_k_cu_79cae45a_159034cuda3std3__45__cpo5beginE,@object
	.size		_ZN40_INTERNAL_101eef91_4_k_cu_79cae45a_159034cuda3std3__45__cpo5beginE,(_ZN40_INTERNAL_101eef91_4_k_cu_79cae45a_159034cuda3std3__442_GLOBAL__N__101eef91_4_k_cu_79cae45a_159036ignoreE - _ZN40_INTERNAL_101eef91_4_k_cu_79cae45a_159034cuda3std3__45__cpo5beginE)
_ZN40_INTERNAL_101eef91_4_k_cu_79cae45a_159034cuda3std3__45__cpo5beginE:
	.zero		1
	.type		_ZN40_INTERNAL_101eef91_4_k_cu_79cae45a_159034cuda3std3__442_GLOBAL__N__101eef91_4_k_cu_79cae45a_159036ignoreE,@object
	.size		_ZN40_INTERNAL_101eef91_4_k_cu_79cae45a_159034cuda3std3__442_GLOBAL__N__101eef91_4_k_cu_79cae45a_159036ignoreE,(_ZN40_INTERNAL_101eef91_4_k_cu_79cae45a_159034cute7productE - _ZN40_INTERNAL_101eef91_4_k_cu_79cae45a_159034cuda3std3__442_GLOBAL__N__101eef91_4_k_cu_79cae45a_159036ignoreE)
_ZN40_INTERNAL_101eef91_4_k_cu_79cae45a_159034cuda3std3__442_GLOBAL__N__101eef91_4_k_cu_79cae45a_159036ignoreE:
	.zero		1
	.type		_ZN40_INTERNAL_101eef91_4_k_cu_79cae45a_159034cute7productE,@object
	.size		_ZN40_INTERNAL_101eef91_4_k_cu_79cae45a_159034cute7productE,(_ZN40_INTERNAL_101eef91_4_k_cu_79cae45a_159034cuda3std3__45__cpo3endE - _ZN40_INTERNAL_101eef91_4_k_cu_79cae45a_159034cute7productE)
_ZN40_INTERNAL_101eef91_4_k_cu_79cae45a_159034cute7productE:
	.zero		1
	.type		_ZN40_INTERNAL_101eef91_4_k_cu_79cae45a_159034cuda3std3__45__cpo3endE,@object
	.size		_ZN40_INTERNAL_101eef91_4_k_cu_79cae45a_159034cuda3std3__45__cpo3endE,(_ZN40_INTERNAL_101eef91_4_k_cu_79cae45a_159034cuda3std3__419piecewise_constructE - _ZN40_INTERNAL_101eef91_4_k_cu_79cae45a_159034cuda3std3__45__cpo3endE)
_ZN40_INTERNAL_101eef91_4_k_cu_79cae45a_159034cuda3std3__45__cpo3endE:
	.zero		1
	.type		_ZN40_INTERNAL_101eef91_4_k_cu_79cae45a_159034cuda3std3__419piecewise_constructE,@object
	.size		_ZN40_INTERNAL_101eef91_4_k_cu_79cae45a_159034cuda3std3__419piecewise_constructE,(_ZN40_INTERNAL_101eef91_4_k_cu_79cae45a_159034cuda3std3__45__cpo4cendE - _ZN40_INTERNAL_101eef91_4_k_cu_79cae45a_159034cuda3std3__419piecewise_constructE)
_ZN40_INTERNAL_101eef91_4_k_cu_79cae45a_159034cuda3std3__419piecewise_constructE:
	.zero		1
	.type		_ZN40_INTERNAL_101eef91_4_k_cu_79cae45a_159034cuda3std3__45__cpo4cendE,@object
	.size		_ZN40_INTERNAL_101eef91_4_k_cu_79cae45a_159034cuda3std3__45__cpo4cendE,(_ZN40_INTERNAL_101eef91_4_k_cu_79cae45a_159034cuda3std6ranges3__45__cpo4swapE - _ZN40_INTERNAL_101eef91_4_k_cu_79cae45a_159034cuda3std3__45__cpo4cendE)
_ZN40_INTERNAL_101eef91_4_k_cu_79cae45a_159034cuda3std3__45__cpo4cendE:
	.zero		1
	.type		_ZN40_INTERNAL_101eef91_4_k_cu_79cae45a_159034cuda3std6ranges3__45__cpo4swapE,@object
	.size		_ZN40_INTERNAL_101eef91_4_k_cu_79cae45a_159034cuda3std6ranges3__45__cpo4swapE,(.L_7 - _ZN40_INTERNAL_101eef91_4_k_cu_79cae45a_159034cuda3std6ranges3__45__cpo4swapE)
_ZN40_INTERNAL_101eef91_4_k_cu_79cae45a_159034cuda3std6ranges3__45__cpo4swapE:
	.zero		1
.L_7:


//--------------------- .nv.constant0._ZN7cutlass13device_kernelINS_4gemm6kernel13GemmUniversalIN4cute5tupleIJiiiiEEENS1_10collective13CollectiveMmaINS1_37MainloopSm90TmaGmmaWarpSpecializedFP8ILi50ENS5_IJNS4_1CILi1EEESB_SB_EEENS1_32KernelTmaWarpSpecializedPingpongEEENS5_IJNSA_ILi64EEENSA_ILi80EEENSA_ILi32EEEEEENS_12float_e4m3_tENS5_IJlSB_lEEESJ_SK_NS4_8TiledMMAINS4_8MMA_AtomIJNS4_4SM904GMMA30MMA_64x16x32_F32E4M3E4M3_SS_TNILNSO_7ScaleInE1ELSQ_1EEEEEENS4_6LayoutISC_NS5_IJNSA_ILi0EEESU_SU_EEEEENS5_IJNS4_10UnderscoreESX_SX_EEEEENS4_13SM90_TMA_LOADENS4_14ComposedLayoutINS4_7SwizzleILi1ELi4ELi3EEENS4_18smem_ptr_flag_bitsILi8EEENST_INS5_IJNSA_ILi8EEESH_EEENS5_IJSH_SB_EEEEEEEvNS4_8identityES10_S1A_vS1B_EENS_8epilogue10collective6detail29Sm90TmaWarpSpecializedAdapterINS1E_15DefaultEpilogueISJ_SK_SK_NS1D_6thread17LinearCombinationISJ_Li1EffLNS1I_9ScaleType4KindE0ELNS_15FloatRoundStyleE2ESJ_EENS1_15EpilogueDefaultEEEEEvvEEEEvNT_6ParamsE --------------------------
	.section	.nv.constant0._ZN7cutlass13device_kernelINS_4gemm6kernel13GemmUniversalIN4cute5tupleIJiiiiEEENS1_10collective13CollectiveMmaINS1_37MainloopSm90TmaGmmaWarpSpecializedFP8ILi50ENS5_IJNS4_1CILi1EEESB_SB_EEENS1_32KernelTmaWarpSpecializedPingpongEEENS5_IJNSA_ILi64EEENSA_ILi80EEENSA_ILi32EEEEEENS_12float_e4m3_tENS5_IJlSB_lEEESJ_SK_NS4_8TiledMMAINS4_8MMA_AtomIJNS4_4SM904GMMA30MMA_64x16x32_F32E4M3E4M3_SS_TNILNSO_7ScaleInE1ELSQ_1EEEEEENS4_6LayoutISC_NS5_IJNSA_ILi0EEESU_SU_EEEEENS5_IJNS4_10UnderscoreESX_SX_EEEEENS4_13SM90_TMA_LOADENS4_14ComposedLayoutINS4_7SwizzleILi1ELi4ELi3EEENS4_18smem_ptr_flag_bitsILi8EEENST_INS5_IJNSA_ILi8EEESH_EEENS5_IJSH_SB_EEEEEEEvNS4_8identityES10_S1A_vS1B_EENS_8epilogue10collective6detail29Sm90TmaWarpSpecializedAdapterINS1E_15DefaultEpilogueISJ_SK_SK_NS1D_6thread17LinearCombinationISJ_Li1EffLNS1I_9ScaleType4KindE0ELNS_15FloatRoundStyleE2ESJ_EENS1_15EpilogueDefaultEEEEEvvEEEEvNT_6ParamsE,"a",@progbits
	.sectionflags	@""
	.align	4
.nv.constant0._ZN7cutlass13device_kernelINS_4gemm6kernel13GemmUniversalIN4cute5tupleIJiiiiEEENS1_10collective13CollectiveMmaINS1_37MainloopSm90TmaGmmaWarpSpecializedFP8ILi50ENS5_IJNS4_1CILi1EEESB_SB_EEENS1_32KernelTmaWarpSpecializedPingpongEEENS5_IJNSA_ILi64EEENSA_ILi80EEENSA_ILi32EEEEEENS_12float_e4m3_tENS5_IJlSB_lEEESJ_SK_NS4_8TiledMMAINS4_8MMA_AtomIJNS4_4SM904GMMA30MMA_64x16x32_F32E4M3E4M3_SS_TNILNSO_7ScaleInE1ELSQ_1EEEEEENS4_6LayoutISC_NS5_IJNSA_ILi0EEESU_SU_EEEEENS5_IJNS4_10UnderscoreESX_SX_EEEEENS4_13SM90_TMA_LOADENS4_14ComposedLayoutINS4_7SwizzleILi1ELi4ELi3EEENS4_18smem_ptr_flag_bitsILi8EEENST_INS5_IJNSA_ILi8EEESH_EEENS5_IJSH_SB_EEEEEEEvNS4_8identityES10_S1A_vS1B_EENS_8epilogue10collective6detail29Sm90TmaWarpSpecializedAdapterINS1E_15DefaultEpilogueISJ_SK_SK_NS1D_6thread17LinearCombinationISJ_Li1EffLNS1I_9ScaleType4KindE0ELNS_15FloatRoundStyleE2ESJ_EENS1_15EpilogueDefaultEEEEEvvEEEEvNT_6ParamsE:
	.zero		1664


//--------------------- SYMBOLS --------------------------

	.type		.nv.reservedSmem.offset0,@object
	.size		.nv.reservedSmem.offset0,0x4
